	.target	sm_100a

	.elftype	@"ET_EXEC"


//--------------------- .note.nv.tkinfo           --------------------------
	.section	.note.nv.tkinfo,"",@"SHT_NOTE"
	.sectionflags	@"SHF_NOTE_NV_TKINFO"
	.tkinfo
        /*0018*/ 	.word	0x00000002
        /*0030*/ 	.string	""
        /*0030*/ 	.string	"ptxas"
        /*0030*/ 	.string	"Cuda compilation tools, release 13.0, V13.0.88"
        /*0030*/ 	.string	"Build cuda_13.0.r13.0/compiler.36424714_0"
        /*0030*/ 	.string	"-arch sm_100a -m 64 "



//--------------------- .note.nv.cuinfo           --------------------------
	.section	.note.nv.cuinfo,"",@"SHT_NOTE"
	.sectionflags	@"SHF_NOTE_NV_CUINFO"
        /*0018*/ 	.short	0x0002
        /*001a*/ 	.short	0x0064
        /*001c*/ 	.short	0x0082
	.zero		2


//--------------------- .nv.info                  --------------------------
	.section	.nv.info,"",@"SHT_CUDA_INFO"
	.align	4


	//----- nvinfo : EIATTR_REGCOUNT
	.align		4
        /*0000*/ 	.byte	0x04, 0x2f
        /*0002*/ 	.short	(.L_19 - .L_18)
	.align		4
.L_18:
        /*0004*/ 	.word	index@(_ZN7cutlass13device_kernelINS_4conv6kernel13ConvUniversalINS1_16ConvProblemShapeILNS1_8OperatorE1ELi2EEENS1_10collective14CollectiveConvINS1_47MainloopSm100TmaUmmaWarpSpecializedImplicitGemmILS5_1ELi17ELi2ELi1ELi2EN4cute5tupleIJNSA_1CILi2EEENSC_ILi1EEESE_EEEEENSB_IJNSC_ILi64EEENSC_ILi128EEENSB_IJSH_EEEEEENS_12float_e4m3_tESL_NSA_8TiledMMAINSA_8MMA_AtomIJNSA_10MMA_TraitsINSA_19SM100_MMA_F8F6F4_SSEJSL_SL_fSH_SI_NSA_17integral_constantINSA_4UMMA5MajorELSS_0EEENSQ_ISS_LSS_1EEENSQ_INSR_7ScaleInELSV_0EEESW_EEEEEENSA_6LayoutINSB_IJSE_SE_SE_EEENSB_IJNSC_ILi0EEES11_S11_EEEEENSB_IJNSA_10UnderscoreES14_S14_EEEEENS7_6detail27Sm100ImplicitGemmTileTraitsINSA_20SM90_TMA_LOAD_IM2COLENSA_14ComposedLayoutINSA_7SwizzleILi2ELi4ELi3EEENSA_18smem_ptr_flag_bitsILi8EEENSZ_INSB_IJNSC_ILi8EEESH_EEENSB_IJSH_SE_EEEEEEEvEENS18_INSA_23SM90_TMA_LOAD_MULTICASTENS1A_INS1B_ILi3ELi4ELi3EEES1E_NSZ_INSB_IJSI_S1F_EEENSB_IJSE_SI_EEEEEEEvEEEENS_8epilogue10collective18CollectiveEpilogueINS1T_23Sm100TmaWarpSpecializedILi2ELi2ELi32ELb0ELb0EEEJSK_NSB_IJNSZ_ISH_SE_EES1Y_EEESL_NSB_IJNSB_IJlllEEESE_S11_EEESL_S21_NS1T_6fusion15FusionCallbacksIS1X_NS22_17LinearCombinationISL_fSL_fLNS_15FloatRoundStyleE2EEESK_S1Z_JEEENSA_5SM1004TMEM4LOAD26SM100_TMEM_LOAD_16dp32b32xES19_S1J_NSA_39AutoVectorizingCopyWithAssumedAlignmentILi128EEENSA_21SM90_TMA_STORE_IM2COLES1J_S2D_S2D_EEEvvEEEEvNT_6ParamsE)
        /*0008*/ 	.word	0x0000007d


	//----- nvinfo : EIATTR_FRAME_SIZE
	.align		4
.L_19:
        /*000c*/ 	.byte	0x04, 0x11
        /*000e*/ 	.short	(.L_21 - .L_20)
	.align		4
.L_20:
        /*0010*/ 	.word	index@($__internal_2_$__cuda_sm10x_tcgen05_guardrail_trap_unallocated_columns_being_dealloced)
        /*0014*/ 	.word	0x00000008


	//----- nvinfo : EIATTR_FRAME_SIZE
	.align		4
.L_21:
        /*0018*/ 	.byte	0x04, 0x11
        /*001a*/ 	.short	(.L_23 - .L_22)
	.align		4
.L_22:
        /*001c*/ 	.word	index@($__internal_1_$__cuda_sm10x_tcgen05_guardrail_trap_phase_invalid_during_alloc)
        /*0020*/ 	.word	0x00000008


	//----- nvinfo : EIATTR_FRAME_SIZE
	.align		4
.L_23:
        /*0024*/ 	.byte	0x04, 0x11
        /*0026*/ 	.short	(.L_25 - .L_24)
	.align		4
.L_24:
        /*0028*/ 	.word	index@($__internal_0_$__cuda_sm10x_tcgen05_guardrail_trap_col_being_dealloced_not_returned_by_alloc)
        /*002c*/ 	.word	0x00000008


	//----- nvinfo : EIATTR_FRAME_SIZE
	.align		4
.L_25:
        /*0030*/ 	.byte	0x04, 0x11
        /*0032*/ 	.short	(.L_27 - .L_26)
	.align		4
.L_26:
        /*0034*/ 	.word	index@(_ZN7cutlass13device_kernelINS_4conv6kernel13ConvUniversalINS1_16ConvProblemShapeILNS1_8OperatorE1ELi2EEENS1_10collective14CollectiveConvINS1_47MainloopSm100TmaUmmaWarpSpecializedImplicitGemmILS5_1ELi17ELi2ELi1ELi2EN4cute5tupleIJNSA_1CILi2EEENSC_ILi1EEESE_EEEEENSB_IJNSC_ILi64EEENSC_ILi128EEENSB_IJSH_EEEEEENS_12float_e4m3_tESL_NSA_8TiledMMAINSA_8MMA_AtomIJNSA_10MMA_TraitsINSA_19SM100_MMA_F8F6F4_SSEJSL_SL_fSH_SI_NSA_17integral_constantINSA_4UMMA5MajorELSS_0EEENSQ_ISS_LSS_1EEENSQ_INSR_7ScaleInELSV_0EEESW_EEEEEENSA_6LayoutINSB_IJSE_SE_SE_EEENSB_IJNSC_ILi0EEES11_S11_EEEEENSB_IJNSA_10UnderscoreES14_S14_EEEEENS7_6detail27Sm100ImplicitGemmTileTraitsINSA_20SM90_TMA_LOAD_IM2COLENSA_14ComposedLayoutINSA_7SwizzleILi2ELi4ELi3EEENSA_18smem_ptr_flag_bitsILi8EEENSZ_INSB_IJNSC_ILi8EEESH_EEENSB_IJSH_SE_EEEEEEEvEENS18_INSA_23SM90_TMA_LOAD_MULTICASTENS1A_INS1B_ILi3ELi4ELi3EEES1E_NSZ_INSB_IJSI_S1F_EEENSB_IJSE_SI_EEEEEEEvEEEENS_8epilogue10collective18CollectiveEpilogueINS1T_23Sm100TmaWarpSpecializedILi2ELi2ELi32ELb0ELb0EEEJSK_NSB_IJNSZ_ISH_SE_EES1Y_EEESL_NSB_IJNSB_IJlllEEESE_S11_EEESL_S21_NS1T_6fusion15FusionCallbacksIS1X_NS22_17LinearCombinationISL_fSL_fLNS_15FloatRoundStyleE2EEESK_S1Z_JEEENSA_5SM1004TMEM4LOAD26SM100_TMEM_LOAD_16dp32b32xES19_S1J_NSA_39AutoVectorizingCopyWithAssumedAlignmentILi128EEENSA_21SM90_TMA_STORE_IM2COLES1J_S2D_S2D_EEEvvEEEEvNT_6ParamsE)
        /*0038*/ 	.word	0x00000008


	//----- nvinfo : EIATTR_MIN_STACK_SIZE
	.align		4
.L_27:
        /*003c*/ 	.byte	0x04, 0x12
        /*003e*/ 	.short	(.L_29 - .L_28)
	.align		4
.L_28:
        /*0040*/ 	.word	index@(_ZN7cutlass13device_kernelINS_4conv6kernel13ConvUniversalINS1_16ConvProblemShapeILNS1_8OperatorE1ELi2EEENS1_10collective14CollectiveConvINS1_47MainloopSm100TmaUmmaWarpSpecializedImplicitGemmILS5_1ELi17ELi2ELi1ELi2EN4cute5tupleIJNSA_1CILi2EEENSC_ILi1EEESE_EEEEENSB_IJNSC_ILi64EEENSC_ILi128EEENSB_IJSH_EEEEEENS_12float_e4m3_tESL_NSA_8TiledMMAINSA_8MMA_AtomIJNSA_10MMA_TraitsINSA_19SM100_MMA_F8F6F4_SSEJSL_SL_fSH_SI_NSA_17integral_constantINSA_4UMMA5MajorELSS_0EEENSQ_ISS_LSS_1EEENSQ_INSR_7ScaleInELSV_0EEESW_EEEEEENSA_6LayoutINSB_IJSE_SE_SE_EEENSB_IJNSC_ILi0EEES11_S11_EEEEENSB_IJNSA_10UnderscoreES14_S14_EEEEENS7_6detail27Sm100ImplicitGemmTileTraitsINSA_20SM90_TMA_LOAD_IM2COLENSA_14ComposedLayoutINSA_7SwizzleILi2ELi4ELi3EEENSA_18smem_ptr_flag_bitsILi8EEENSZ_INSB_IJNSC_ILi8EEESH_EEENSB_IJSH_SE_EEEEEEEvEENS18_INSA_23SM90_TMA_LOAD_MULTICASTENS1A_INS1B_ILi3ELi4ELi3EEES1E_NSZ_INSB_IJSI_S1F_EEENSB_IJSE_SI_EEEEEEEvEEEENS_8epilogue10collective18CollectiveEpilogueINS1T_23Sm100TmaWarpSpecializedILi2ELi2ELi32ELb0ELb0EEEJSK_NSB_IJNSZ_ISH_SE_EES1Y_EEESL_NSB_IJNSB_IJlllEEESE_S11_EEESL_S21_NS1T_6fusion15FusionCallbacksIS1X_NS22_17LinearCombinationISL_fSL_fLNS_15FloatRoundStyleE2EEESK_S1Z_JEEENSA_5SM1004TMEM4LOAD26SM100_TMEM_LOAD_16dp32b32xES19_S1J_NSA_39AutoVectorizingCopyWithAssumedAlignmentILi128EEENSA_21SM90_TMA_STORE_IM2COLES1J_S2D_S2D_EEEvvEEEEvNT_6ParamsE)
        /*0044*/ 	.word	0x00000008
.L_29:


//--------------------- .nv.compat                --------------------------
	.section	.nv.compat,"",@"SHT_CUDA_COMPAT_INFO"
	.align	4
        /*0000*/ 	.byte	0x02, 0x09, 0x01, 0x00, 0x02, 0x02, 0x02, 0x00, 0x02, 0x05, 0x05, 0x00, 0x03, 0x07, 0x01, 0x01
        /*0010*/ 	.byte	0x02, 0x03, 0x01, 0x00, 0x02, 0x06, 0x01, 0x00, 0x04, 0x0b, 0x08, 0x00, 0x09, 0x00, 0x00, 0x00
        /*0020*/ 	.byte	0x00, 0x00, 0x00, 0x00


//--------------------- .nv.info._ZN7cutlass13device_kernelINS_4conv6kernel13ConvUniversalINS1_16ConvProblemShapeILNS1_8OperatorE1ELi2EEENS1_10collective14CollectiveConvINS1_47MainloopSm100TmaUmmaWarpSpecializedImplicitGemmILS5_1ELi17ELi2ELi1ELi2EN4cute5tupleIJNSA_1CILi2EEENSC_ILi1EEESE_EEEEENSB_IJNSC_ILi64EEENSC_ILi128EEENSB_IJSH_EEEEEENS_12float_e4m3_tESL_NSA_8TiledMMAINSA_8MMA_AtomIJNSA_10MMA_TraitsINSA_19SM100_MMA_F8F6F4_SSEJSL_SL_fSH_SI_NSA_17integral_constantINSA_4UMMA5MajorELSS_0EEENSQ_ISS_LSS_1EEENSQ_INSR_7ScaleInELSV_0EEESW_EEEEEENSA_6LayoutINSB_IJSE_SE_SE_EEENSB_IJNSC_ILi0EEES11_S11_EEEEENSB_IJNSA_10UnderscoreES14_S14_EEEEENS7_6detail27Sm100ImplicitGemmTileTraitsINSA_20SM90_TMA_LOAD_IM2COLENSA_14ComposedLayoutINSA_7SwizzleILi2ELi4ELi3EEENSA_18smem_ptr_flag_bitsILi8EEENSZ_INSB_IJNSC_ILi8EEESH_EEENSB_IJSH_SE_EEEEEEEvEENS18_INSA_23SM90_TMA_LOAD_MULTICASTENS1A_INS1B_ILi3ELi4ELi3EEES1E_NSZ_INSB_IJSI_S1F_EEENSB_IJSE_SI_EEEEEEEvEEEENS_8epilogue10collective18CollectiveEpilogueINS1T_23Sm100TmaWarpSpecializedILi2ELi2ELi32ELb0ELb0EEEJSK_NSB_IJNSZ_ISH_SE_EES1Y_EEESL_NSB_IJNSB_IJlllEEESE_S11_EEESL_S21_NS1T_6fusion15FusionCallbacksIS1X_NS22_17LinearCombinationISL_fSL_fLNS_15FloatRoundStyleE2EEESK_S1Z_JEEENSA_5SM1004TMEM4LOAD26SM100_TMEM_LOAD_16dp32b32xES19_S1J_NSA_39AutoVectorizingCopyWithAssumedAlignmentILi128EEENSA_21SM90_TMA_STORE_IM2COLES1J_S2D_S2D_EEEvvEEEEvNT_6ParamsE --------------------------
	.section	.nv.info._ZN7cutlass13device_kernelINS_4conv6kernel13ConvUniversalINS1_16ConvProblemShapeILNS1_8OperatorE1ELi2EEENS1_10collective14CollectiveConvINS1_47MainloopSm100TmaUmmaWarpSpecializedImplicitGemmILS5_1ELi17ELi2ELi1ELi2EN4cute5tupleIJNSA_1CILi2EEENSC_ILi1EEESE_EEEEENSB_IJNSC_ILi64EEENSC_ILi128EEENSB_IJSH_EEEEEENS_12float_e4m3_tESL_NSA_8TiledMMAINSA_8MMA_AtomIJNSA_10MMA_TraitsINSA_19SM100_MMA_F8F6F4_SSEJSL_SL_fSH_SI_NSA_17integral_constantINSA_4UMMA5MajorELSS_0EEENSQ_ISS_LSS_1EEENSQ_INSR_7ScaleInELSV_0EEESW_EEEEEENSA_6LayoutINSB_IJSE_SE_SE_EEENSB_IJNSC_ILi0EEES11_S11_EEEEENSB_IJNSA_10UnderscoreES14_S14_EEEEENS7_6detail27Sm100ImplicitGemmTileTraitsINSA_20SM90_TMA_LOAD_IM2COLENSA_14ComposedLayoutINSA_7SwizzleILi2ELi4ELi3EEENSA_18smem_ptr_flag_bitsILi8EEENSZ_INSB_IJNSC_ILi8EEESH_EEENSB_IJSH_SE_EEEEEEEvEENS18_INSA_23SM90_TMA_LOAD_MULTICASTENS1A_INS1B_ILi3ELi4ELi3EEES1E_NSZ_INSB_IJSI_S1F_EEENSB_IJSE_SI_EEEEEEEvEEEENS_8epilogue10collective18CollectiveEpilogueINS1T_23Sm100TmaWarpSpecializedILi2ELi2ELi32ELb0ELb0EEEJSK_NSB_IJNSZ_ISH_SE_EES1Y_EEESL_NSB_IJNSB_IJlllEEESE_S11_EEESL_S21_NS1T_6fusion15FusionCallbacksIS1X_NS22_17LinearCombinationISL_fSL_fLNS_15FloatRoundStyleE2EEESK_S1Z_JEEENSA_5SM1004TMEM4LOAD26SM100_TMEM_LOAD_16dp32b32xES19_S1J_NSA_39AutoVectorizingCopyWithAssumedAlignmentILi128EEENSA_21SM90_TMA_STORE_IM2COLES1J_S2D_S2D_EEEvvEEEEvNT_6ParamsE,"",@"SHT_CUDA_INFO"
	.sectionflags	@""
	.align	4


	//----- nvinfo : EIATTR_CUDA_API_VERSION
	.align		4
        /*0000*/ 	.byte	0x04, 0x37
        /*0002*/ 	.short	(.L_31 - .L_30)
.L_30:
        /*0004*/ 	.word	0x00000082


	//----- nvinfo : EIATTR_KPARAM_INFO
	.align		4
.L_31:
        /*0008*/ 	.byte	0x04, 0x17
        /*000a*/ 	.short	(.L_33 - .L_32)
.L_32:
        /*000c*/ 	.word	0x00000000
        /*0010*/ 	.short	0x0000
        /*0012*/ 	.short	0x0000
        /*0014*/ 	.byte	0x00, 0xf0, 0x01, 0x20


	//----- nvinfo : EIATTR_AT_ENTRY_FRAGMENTS
	.align		4
.L_33:
        /*0018*/ 	.byte	0x04, 0x4f
        /*001a*/ 	.short	(.L_35 - .L_34)


	//   ....[0]....
.L_34:
        /*001c*/ 	.word	0x00000006


	//----- nvinfo : EIATTR_RESERVED_SMEM_USED
	.align		4
.L_35:
        /*0020*/ 	.byte	0x01, 0x41
	.zero		2


	//----- nvinfo : EIATTR_SPARSE_MMA_MASK
	.align		4
        /*0024*/ 	.byte	0x03, 0x50
        /*0026*/ 	.short	0x0000


	//----- nvinfo : EIATTR_TCGEN05_1CTA_USED
	.align		4
        /*0028*/ 	.byte	0x01, 0x51
	.zero		2


	//----- nvinfo : EIATTR_MAXREG_COUNT
	.align		4
        /*002c*/ 	.byte	0x03, 0x1b
        /*002e*/ 	.short	0x00ff


	//----- nvinfo : EIATTR_NUM_BARRIERS
	.align		4
        /*0030*/ 	.byte	0x02, 0x4c
        /*0032*/ 	.byte	0x07
	.zero		1


	//----- nvinfo : EIATTR_EXTERNS
	.align		4
        /*0034*/ 	.byte	0x04, 0x0f
        /*0036*/ 	.short	(.L_37 - .L_36)


	//   ....[0]....
	.align		4
.L_36:
        /*0038*/ 	.word	index@(__assertfail)


	//----- nvinfo : EIATTR_MERCURY_ISA_VERSION
	.align		4
.L_37:
        /*003c*/ 	.byte	0x03, 0x5f
        /*003e*/ 	.short	0x0101


	//----- nvinfo : EIATTR_INT_WARP_WIDE_INSTR_OFFSETS
	.align		4
        /*0040*/ 	.byte	0x04, 0x31
        /*0042*/ 	.short	(.L_39 - .L_38)


	//   ....[0]....
.L_38:
        /*0044*/ 	.word	0x00004250


	//   ....[1]....
        /*0048*/ 	.word	0x00004270


	//   ....[2]....
        /*004c*/ 	.word	0x000042a0


	//   ....[3]....
        /*0050*/ 	.word	0x00004d40


	//   ....[4]....
        /*0054*/ 	.word	0x00004d60


	//   ....[5]....
        /*0058*/ 	.word	0x00004f60


	//   ....[6]....
        /*005c*/ 	.word	0x00004f70


	//----- nvinfo : EIATTR_COOP_GROUP_MASK_REGIDS
	.align		4
.L_39:
        /*0060*/ 	.byte	0x04, 0x29
        /*0062*/ 	.short	(.L_41 - .L_40)


	//   ....[0]....
.L_40:
        /*0064*/ 	.word	0xffffffff


	//   ....[1]....
        /*0068*/ 	.word	0xffffffff


	//   ....[2]....
        /*006c*/ 	.word	0xffffffff


	//   ....[3]....
        /*0070*/ 	.word	0xffffffff


	//   ....[4]....
        /*0074*/ 	.word	0xffffffff


	//   ....[5]....
        /*0078*/ 	.word	0xffffffff


	//   ....[6]....
        /*007c*/ 	.word	0xffffffff


	//   ....[7]....
        /*0080*/ 	.word	0xffffffff


	//   ....[8]....
        /*0084*/ 	.word	0xffffffff


	//   ....[9]....
        /*0088*/ 	.word	0xffffffff


	//   ....[10]....
        /*008c*/ 	.word	0xffffffff


	//   ....[11]....
        /*0090*/ 	.word	0xffffffff


	//   ....[12]....
        /*0094*/ 	.word	0xffffffff


	//----- nvinfo : EIATTR_COOP_GROUP_INSTR_OFFSETS
	.align		4
.L_41:
        /*0098*/ 	.byte	0x04, 0x28
        /*009a*/ 	.short	(.L_43 - .L_42)


	//   ....[0]....
.L_42:
        /*009c*/ 	.word	0x000000a0


	//   ....[1]....
        /*00a0*/ 	.word	0x000004e0


	//   ....[2]....
        /*00a4*/ 	.word	0x00000840


	//   ....[3]....
        /*00a8*/ 	.word	0x000009a0


	//   ....[4]....
        /*00ac*/ 	.word	0x00000aa0


	//   ....[5]....
        /*00b0*/ 	.word	0x00000bf0


	//   ....[6]....
        /*00b4*/ 	.word	0x00000df0


	//   ....[7]....
        /*00b8*/ 	.word	0x00002460


	//   ....[8]....
        /*00bc*/ 	.word	0x00003690


	//   ....[9]....
        /*00c0*/ 	.word	0x000038a0


	//   ....[10]....
        /*00c4*/ 	.word	0x000038d0


	//   ....[11]....
        /*00c8*/ 	.word	0x00004130


	//   ....[12]....
        /*00cc*/ 	.word	0x00004370


	//----- nvinfo : EIATTR_VRC_CTA_INIT_COUNT
	.align		4
.L_43:
        /*00d0*/ 	.byte	0x02, 0x4a
        /*00d2*/ 	.byte	0x80
	.zero		1


	//----- nvinfo : EIATTR_SYSCALL_OFFSETS
	.align		4
        /*00d4*/ 	.byte	0x04, 0x46
        /*00d6*/ 	.short	(.L_45 - .L_44)


	//   ....[0]....
.L_44:
        /*00d8*/ 	.word	0x00005b00


	//   ....[1]....
        /*00dc*/ 	.word	0x00005c40


	//   ....[2]....
        /*00e0*/ 	.word	0x000064c0


	//   ....[3]....
        /*00e4*/ 	.word	0x00007280


	//----- nvinfo : EIATTR_MBARRIER_INSTR_OFFSETS
	.align		4
.L_45:
        /*00e8*/ 	.byte	0x04, 0x39
        /*00ea*/ 	.short	(.L_47 - .L_46)


	//   ....[0]....
.L_46:
        /*00ec*/ 	.word	0x00000600
        /*00f0*/ 	.word	0x000000ff
        /*00f4*/ 	.word	0x00000000
        /*00f8*/ 	.short	0x0100
        /*00fa*/ 	.byte	0x07
	.zero		1


	//   ....[1]....
        /*00fc*/ 	.word	0x00000610
        /*0100*/ 	.word	0x000000ff
        /*0104*/ 	.word	0x00000088
        /*0108*/ 	.short	0x0100
        /*010a*/ 	.byte	0x07
	.zero		1


	//   ....[2]....
        /*010c*/ 	.word	0x00000620
        /*0110*/ 	.word	0x000000ff
        /*0114*/ 	.word	0x00000008
        /*0118*/ 	.short	0x0100
        /*011a*/ 	.byte	0x07
	.zero		1


	//   ....[3]....
        /*011c*/ 	.word	0x00000630
        /*0120*/ 	.word	0x000000ff
        /*0124*/ 	.word	0x00000090
        /*0128*/ 	.short	0x0100
        /*012a*/ 	.byte	0x07
	.zero		1


	//   ....[4]....
        /*012c*/ 	.word	0x00000640
        /*0130*/ 	.word	0x000000ff
        /*0134*/ 	.word	0x00000010
        /*0138*/ 	.short	0x0100
        /*013a*/ 	.byte	0x07
	.zero		1


	//   ....[5]....
        /*013c*/ 	.word	0x00000650
        /*0140*/ 	.word	0x000000ff
        /*0144*/ 	.word	0x00000098
        /*0148*/ 	.short	0x0100
        /*014a*/ 	.byte	0x07
	.zero		1


	//   ....[6]....
        /*014c*/ 	.word	0x00000660
        /*0150*/ 	.word	0x000000ff
        /*0154*/ 	.word	0x00000018
        /*0158*/ 	.short	0x0100
        /*015a*/ 	.byte	0x07
	.zero		1


	//   ....[7]....
        /*015c*/ 	.word	0x00000670
        /*0160*/ 	.word	0x000000ff
        /*0164*/ 	.word	0x000000a0
        /*0168*/ 	.short	0x0100
        /*016a*/ 	.byte	0x07
	.zero		1


	//   ....[8]....
        /*016c*/ 	.word	0x00000680
        /*0170*/ 	.word	0x000000ff
        /*0174*/ 	.word	0x00000020
        /*0178*/ 	.short	0x0100
        /*017a*/ 	.byte	0x07
	.zero		1


	//   ....[9]....
        /*017c*/ 	.word	0x00000690
        /*0180*/ 	.word	0x000000ff
        /*0184*/ 	.word	0x000000a8
        /*0188*/ 	.short	0x0100
        /*018a*/ 	.byte	0x07
	.zero		1


	//   ....[10]....
        /*018c*/ 	.word	0x000006a0
        /*0190*/ 	.word	0x000000ff
        /*0194*/ 	.word	0x00000028
        /*0198*/ 	.short	0x0100
        /*019a*/ 	.byte	0x07
	.zero		1


	//   ....[11]....
        /*019c*/ 	.word	0x000006b0
        /*01a0*/ 	.word	0x000000ff
        /*01a4*/ 	.word	0x000000b0
        /*01a8*/ 	.short	0x0100
        /*01aa*/ 	.byte	0x07
	.zero		1


	//   ....[12]....
        /*01ac*/ 	.word	0x000006c0
        /*01b0*/ 	.word	0x000000ff
        /*01b4*/ 	.word	0x00000030
        /*01b8*/ 	.short	0x0100
        /*01ba*/ 	.byte	0x07
	.zero		1


	//   ....[13]....
        /*01bc*/ 	.word	0x000006d0
        /*01c0*/ 	.word	0x000000ff
        /*01c4*/ 	.word	0x000000b8
        /*01c8*/ 	.short	0x0100
        /*01ca*/ 	.byte	0x07
	.zero		1


	//   ....[14]....
        /*01cc*/ 	.word	0x000006e0
        /*01d0*/ 	.word	0x000000ff
        /*01d4*/ 	.word	0x00000038
        /*01d8*/ 	.short	0x0100
        /*01da*/ 	.byte	0x07
	.zero		1


	//   ....[15]....
        /*01dc*/ 	.word	0x000006f0
        /*01e0*/ 	.word	0x000000ff
        /*01e4*/ 	.word	0x000000c0
        /*01e8*/ 	.short	0x0100
        /*01ea*/ 	.byte	0x07
	.zero		1


	//   ....[16]....
        /*01ec*/ 	.word	0x00000700
        /*01f0*/ 	.word	0x000000ff
        /*01f4*/ 	.word	0x00000040
        /*01f8*/ 	.short	0x0100
        /*01fa*/ 	.byte	0x07
	.zero		1


	//   ....[17]....
        /*01fc*/ 	.word	0x00000710
        /*0200*/ 	.word	0x000000ff
        /*0204*/ 	.word	0x000000c8
        /*0208*/ 	.short	0x0100
        /*020a*/ 	.byte	0x07
	.zero		1


	//   ....[18]....
        /*020c*/ 	.word	0x00000720
        /*0210*/ 	.word	0x000000ff
        /*0214*/ 	.word	0x00000048
        /*0218*/ 	.short	0x0100
        /*021a*/ 	.byte	0x07
	.zero		1


	//   ....[19]....
        /*021c*/ 	.word	0x00000730
        /*0220*/ 	.word	0x000000ff
        /*0224*/ 	.word	0x000000d0
        /*0228*/ 	.short	0x0100
        /*022a*/ 	.byte	0x07
	.zero		1


	//   ....[20]....
        /*022c*/ 	.word	0x00000740
        /*0230*/ 	.word	0x000000ff
        /*0234*/ 	.word	0x00000050
        /*0238*/ 	.short	0x0100
        /*023a*/ 	.byte	0x07
	.zero		1


	//   ....[21]....
        /*023c*/ 	.word	0x00000750
        /*0240*/ 	.word	0x000000ff
        /*0244*/ 	.word	0x000000d8
        /*0248*/ 	.short	0x0100
        /*024a*/ 	.byte	0x07
	.zero		1


	//   ....[22]....
        /*024c*/ 	.word	0x00000760
        /*0250*/ 	.word	0x000000ff
        /*0254*/ 	.word	0x00000058
        /*0258*/ 	.short	0x0100
        /*025a*/ 	.byte	0x07
	.zero		1


	//   ....[23]....
        /*025c*/ 	.word	0x00000770
        /*0260*/ 	.word	0x000000ff
        /*0264*/ 	.word	0x000000e0
        /*0268*/ 	.short	0x0100
        /*026a*/ 	.byte	0x07
	.zero		1


	//   ....[24]....
        /*026c*/ 	.word	0x00000780
        /*0270*/ 	.word	0x000000ff
        /*0274*/ 	.word	0x00000060
        /*0278*/ 	.short	0x0100
        /*027a*/ 	.byte	0x07
	.zero		1


	//   ....[25]....
        /*027c*/ 	.word	0x00000790
        /*0280*/ 	.word	0x000000ff
        /*0284*/ 	.word	0x000000e8
        /*0288*/ 	.short	0x0100
        /*028a*/ 	.byte	0x07
	.zero		1


	//   ....[26]....
        /*028c*/ 	.word	0x000007a0
        /*0290*/ 	.word	0x000000ff
        /*0294*/ 	.word	0x00000068
        /*0298*/ 	.short	0x0100
        /*029a*/ 	.byte	0x07
	.zero		1


	//   ....[27]....
        /*029c*/ 	.word	0x000007b0
        /*02a0*/ 	.word	0x000000ff
        /*02a4*/ 	.word	0x000000f0
        /*02a8*/ 	.short	0x0100
        /*02aa*/ 	.byte	0x07
	.zero		1


	//   ....[28]....
        /*02ac*/ 	.word	0x000007c0
        /*02b0*/ 	.word	0x000000ff
        /*02b4*/ 	.word	0x00000070
        /*02b8*/ 	.short	0x0100
        /*02ba*/ 	.byte	0x07
	.zero		1


	//   ....[29]....
        /*02bc*/ 	.word	0x000007d0
        /*02c0*/ 	.word	0x000000ff
        /*02c4*/ 	.word	0x000000f8
        /*02c8*/ 	.short	0x0100
        /*02ca*/ 	.byte	0x07
	.zero		1


	//   ....[30]....
        /*02cc*/ 	.word	0x000007e0
        /*02d0*/ 	.word	0x000000ff
        /*02d4*/ 	.word	0x00000078
        /*02d8*/ 	.short	0x0100
        /*02da*/ 	.byte	0x07
	.zero		1


	//   ....[31]....
        /*02dc*/ 	.word	0x000007f0
        /*02e0*/ 	.word	0x000000ff
        /*02e4*/ 	.word	0x00000100
        /*02e8*/ 	.short	0x0100
        /*02ea*/ 	.byte	0x07
	.zero		1


	//   ....[32]....
        /*02ec*/ 	.word	0x00000800
        /*02f0*/ 	.word	0x000000ff
        /*02f4*/ 	.word	0x00000080
        /*02f8*/ 	.short	0x0100
        /*02fa*/ 	.byte	0x07
	.zero		1


	//   ....[33]....
        /*02fc*/ 	.word	0x00000810
        /*0300*/ 	.word	0x000000ff
        /*0304*/ 	.word	0x00000108
        /*0308*/ 	.short	0x0100
        /*030a*/ 	.byte	0x07
	.zero		1


	//   ....[34]....
        /*030c*/ 	.word	0x00000950
        /*0310*/ 	.word	0x000000ff
        /*0314*/ 	.word	0x00000110
        /*0318*/ 	.short	0x0100
        /*031a*/ 	.byte	0x07
	.zero		1


	//   ....[35]....
        /*031c*/ 	.word	0x00000960
        /*0320*/ 	.word	0x000000ff
        /*0324*/ 	.word	0x00000120
        /*0328*/ 	.short	0x0100
        /*032a*/ 	.byte	0x07
	.zero		1


	//   ....[36]....
        /*032c*/ 	.word	0x00000970
        /*0330*/ 	.word	0x000000ff
        /*0334*/ 	.word	0x00000118
        /*0338*/ 	.short	0x0100
        /*033a*/ 	.byte	0x07
	.zero		1


	//   ....[37]....
        /*033c*/ 	.word	0x00000980
        /*0340*/ 	.word	0x000000ff
        /*0344*/ 	.word	0x00000128
        /*0348*/ 	.short	0x0100
        /*034a*/ 	.byte	0x07
	.zero		1


	//   ....[38]....
        /*034c*/ 	.word	0x00000a70
        /*0350*/ 	.word	0x000000ff
        /*0354*/ 	.word	0x00000130
        /*0358*/ 	.short	0x0100
        /*035a*/ 	.byte	0x06
	.zero		1


	//   ....[39]....
        /*035c*/ 	.word	0x00000a80
        /*0360*/ 	.word	0x000000ff
        /*0364*/ 	.word	0x00000138
        /*0368*/ 	.short	0x0100
        /*036a*/ 	.byte	0x06
	.zero		1


	//   ....[40]....
        /*036c*/ 	.word	0x00000bc0
        /*0370*/ 	.word	0x000000ff
        /*0374*/ 	.word	0x00000140
        /*0378*/ 	.short	0x0100
        /*037a*/ 	.byte	0x06
	.zero		1


	//   ....[41]....
        /*037c*/ 	.word	0x00000bd0
        /*0380*/ 	.word	0x000000ff
        /*0384*/ 	.word	0x00000148
        /*0388*/ 	.short	0x0100
        /*038a*/ 	.byte	0x06
	.zero		1


	//   ....[42]....
        /*038c*/ 	.word	0x00000d00
        /*0390*/ 	.word	0x000000ff
        /*0394*/ 	.word	0x00000150
        /*0398*/ 	.short	0x0100
        /*039a*/ 	.byte	0x07
	.zero		1


	//   ....[43]....
        /*039c*/ 	.word	0x00000d10
        /*03a0*/ 	.word	0x000000ff
        /*03a4*/ 	.word	0x00000160
        /*03a8*/ 	.short	0x0100
        /*03aa*/ 	.byte	0x07
	.zero		1


	//   ....[44]....
        /*03ac*/ 	.word	0x00000d20
        /*03b0*/ 	.word	0x000000ff
        /*03b4*/ 	.word	0x00000158
        /*03b8*/ 	.short	0x0100
        /*03ba*/ 	.byte	0x07
	.zero		1


	//   ....[45]....
        /*03bc*/ 	.word	0x00000d30
        /*03c0*/ 	.word	0x000000ff
        /*03c4*/ 	.word	0x00000168
        /*03c8*/ 	.short	0x0100
        /*03ca*/ 	.byte	0x07
	.zero		1


	//   ....[46]....
        /*03cc*/ 	.word	0x000017f0
        /*03d0*/ 	.word	0x000000ff
        /*03d4*/ 	.word	0x00000088
        /*03d8*/ 	.short	0x010a
        /*03da*/ 	.byte	0x04
	.zero		1


	//   ....[47]....
        /*03dc*/ 	.word	0x00001ab0
        /*03e0*/ 	.word	0x000000ff
        /*03e4*/ 	.word	0x00000088
        /*03e8*/ 	.short	0x010a
        /*03ea*/ 	.byte	0x09
	.zero		1


	//   ....[48]....
        /*03ec*/ 	.word	0x00001c40
        /*03f0*/ 	.word	0x000000ff
        /*03f4*/ 	.word	0x00000088
        /*03f8*/ 	.short	0x010a
        /*03fa*/ 	.byte	0x08
	.zero		1


	//   ....[49]....
        /*03fc*/ 	.word	0x00001e20
        /*0400*/ 	.word	0x000000ff
        /*0404*/ 	.word	0x00000138
        /*0408*/ 	.short	0x0101
        /*040a*/ 	.byte	0x2d
	.zero		1


	//   ....[50]....
        /*040c*/ 	.word	0x00001e40
        /*0410*/ 	.word	0x000000ff
        /*0414*/ 	.word	0x00000088
        /*0418*/ 	.short	0x010a
        /*041a*/ 	.byte	0x04
	.zero		1


	//   ....[51]....
        /*041c*/ 	.word	0x000020d0
        /*0420*/ 	.word	0x000000ff
        /*0424*/ 	.word	0x00000088
        /*0428*/ 	.short	0x010a
        /*042a*/ 	.byte	0x09
	.zero		1


	//   ....[52]....
        /*042c*/ 	.word	0x00002260
        /*0430*/ 	.word	0x000000ff
        /*0434*/ 	.word	0x00000088
        /*0438*/ 	.short	0x010a
        /*043a*/ 	.byte	0x08
	.zero		1


	//   ....[53]....
        /*043c*/ 	.word	0x00002470
        /*0440*/ 	.word	0x000000ff
        /*0444*/ 	.word	0x00000140
        /*0448*/ 	.short	0x010a
        /*044a*/ 	.byte	0x2d
	.zero		1


	//   ....[54]....
        /*044c*/ 	.word	0x00002530
        /*0450*/ 	.word	0x000000ff
        /*0454*/ 	.word	0x00000000
        /*0458*/ 	.short	0x0101
        /*045a*/ 	.byte	0x04
	.zero		1


	//   ....[55]....
        /*045c*/ 	.word	0x00002a20
        /*0460*/ 	.word	0x000000ff
        /*0464*/ 	.word	0x00000000
        /*0468*/ 	.short	0x010a
        /*046a*/ 	.byte	0x04
	.zero		1


	//   ....[56]....
        /*046c*/ 	.word	0x00002ab0
        /*0470*/ 	.word	0x000000ff
        /*0474*/ 	.word	0x00000000
        /*0478*/ 	.short	0x010a
        /*047a*/ 	.byte	0x04
	.zero		1


	//   ....[57]....
        /*047c*/ 	.word	0x00002b40
        /*0480*/ 	.word	0x000000ff
        /*0484*/ 	.word	0x00000000
        /*0488*/ 	.short	0x010a
        /*048a*/ 	.byte	0x04
	.zero		1


	//   ....[58]....
        /*048c*/ 	.word	0x00002bd0
        /*0490*/ 	.word	0x000000ff
        /*0494*/ 	.word	0x00000000
        /*0498*/ 	.short	0x010a
        /*049a*/ 	.byte	0x04
	.zero		1


	//   ....[59]....
        /*049c*/ 	.word	0x00002c60
        /*04a0*/ 	.word	0x000000ff
        /*04a4*/ 	.word	0x00000000
        /*04a8*/ 	.short	0x010a
        /*04aa*/ 	.byte	0x04
	.zero		1


	//   ....[60]....
        /*04ac*/ 	.word	0x00002cf0
        /*04b0*/ 	.word	0x000000ff
        /*04b4*/ 	.word	0x00000000
        /*04b8*/ 	.short	0x010a
        /*04ba*/ 	.byte	0x04
	.zero		1


	//   ....[61]....
        /*04bc*/ 	.word	0x00002d80
        /*04c0*/ 	.word	0x000000ff
        /*04c4*/ 	.word	0x00000000
        /*04c8*/ 	.short	0x010a
        /*04ca*/ 	.byte	0x04
	.zero		1


	//   ....[62]....
        /*04cc*/ 	.word	0x00002e10
        /*04d0*/ 	.word	0x000000ff
        /*04d4*/ 	.word	0x00000000
        /*04d8*/ 	.short	0x010a
        /*04da*/ 	.byte	0x04
	.zero		1


	//   ....[63]....
        /*04dc*/ 	.word	0x00002ea0
        /*04e0*/ 	.word	0x000000ff
        /*04e4*/ 	.word	0x00000000
        /*04e8*/ 	.short	0x010a
        /*04ea*/ 	.byte	0x04
	.zero		1


	//   ....[64]....
        /*04ec*/ 	.word	0x00002f30
        /*04f0*/ 	.word	0x000000ff
        /*04f4*/ 	.word	0x00000000
        /*04f8*/ 	.short	0x010a
        /*04fa*/ 	.byte	0x04
	.zero		1


	//   ....[65]....
        /*04fc*/ 	.word	0x00002fc0
        /*0500*/ 	.word	0x000000ff
        /*0504*/ 	.word	0x00000000
        /*0508*/ 	.short	0x010a
        /*050a*/ 	.byte	0x04
	.zero		1


	//   ....[66]....
        /*050c*/ 	.word	0x00003050
        /*0510*/ 	.word	0x000000ff
        /*0514*/ 	.word	0x00000000
        /*0518*/ 	.short	0x010a
        /*051a*/ 	.byte	0x04
	.zero		1


	//   ....[67]....
        /*051c*/ 	.word	0x000030e0
        /*0520*/ 	.word	0x000000ff
        /*0524*/ 	.word	0x00000000
        /*0528*/ 	.short	0x010a
        /*052a*/ 	.byte	0x04
	.zero		1


	//   ....[68]....
        /*052c*/ 	.word	0x00003170
        /*0530*/ 	.word	0x000000ff
        /*0534*/ 	.word	0x00000000
        /*0538*/ 	.short	0x010a
        /*053a*/ 	.byte	0x04
	.zero		1


	//   ....[69]....
        /*053c*/ 	.word	0x00003200
        /*0540*/ 	.word	0x000000ff
        /*0544*/ 	.word	0x00000000
        /*0548*/ 	.short	0x010a
        /*054a*/ 	.byte	0x04
	.zero		1


	//   ....[70]....
        /*054c*/ 	.word	0x00003290
        /*0550*/ 	.word	0x000000ff
        /*0554*/ 	.word	0x00000000
        /*0558*/ 	.short	0x010a
        /*055a*/ 	.byte	0x04
	.zero		1


	//   ....[71]....
        /*055c*/ 	.word	0x00003330
        /*0560*/ 	.word	0x00000000
        /*0564*/ 	.word	0x00000000
        /*0568*/ 	.short	0x010a
        /*056a*/ 	.byte	0xff
	.zero		1


	//   ....[72]....
        /*056c*/ 	.word	0x00003460
        /*0570*/ 	.word	0x000000ff
        /*0574*/ 	.word	0x00000148
        /*0578*/ 	.short	0x010a
        /*057a*/ 	.byte	0x2d
	.zero		1


	//   ....[73]....
        /*057c*/ 	.word	0x00003500
        /*0580*/ 	.word	0x000000ff
        /*0584*/ 	.word	0x00000140
        /*0588*/ 	.short	0x010a
        /*058a*/ 	.byte	0x2d
	.zero		1


	//   ....[74]....
        /*058c*/ 	.word	0x000035a0
        /*0590*/ 	.word	0x000000ff
        /*0594*/ 	.word	0x00000000
        /*0598*/ 	.short	0x0101
        /*059a*/ 	.byte	0x06
	.zero		1


	//   ....[75]....
        /*059c*/ 	.word	0x000035e0
        /*05a0*/ 	.word	0x000000ff
        /*05a4*/ 	.word	0x00000148
        /*05a8*/ 	.short	0x0106
        /*05aa*/ 	.byte	0x2d
	.zero		1


	//   ....[76]....
        /*05ac*/ 	.word	0x00003620
        /*05b0*/ 	.word	0x00000000
        /*05b4*/ 	.word	0x00000148
        /*05b8*/ 	.short	0x010a
        /*05ba*/ 	.byte	0xff
	.zero		1


	//   ....[77]....
        /*05bc*/ 	.word	0x00003b40
        /*05c0*/ 	.word	0x000000ff
        /*05c4*/ 	.word	0x00000140
        /*05c8*/ 	.short	0x010a
        /*05ca*/ 	.byte	0x06
	.zero		1


	//   ....[78]....
        /*05cc*/ 	.word	0x00003bf0
        /*05d0*/ 	.word	0x000000ff
        /*05d4*/ 	.word	0x00000000
        /*05d8*/ 	.short	0x0101
        /*05da*/ 	.byte	0x05
	.zero		1


	//   ....[79]....
        /*05dc*/ 	.word	0x00003c00
        /*05e0*/ 	.word	0x000000ff
        /*05e4*/ 	.word	0x00000160
        /*05e8*/ 	.short	0x010a
        /*05ea*/ 	.byte	0x08
	.zero		1


	//   ....[80]....
        /*05ec*/ 	.word	0x00003cc0
        /*05f0*/ 	.word	0x000000ff
        /*05f4*/ 	.word	0x00000000
        /*05f8*/ 	.short	0x010a
        /*05fa*/ 	.byte	0x04
	.zero		1


	//   ....[81]....
        /*05fc*/ 	.word	0x00003d00
        /*0600*/ 	.word	0x000000ff
        /*0604*/ 	.word	0x00000000
        /*0608*/ 	.short	0x010a
        /*060a*/ 	.byte	0x07
	.zero		1


	//   ....[82]....
        /*060c*/ 	.word	0x00003e30
        /*0610*/ 	.word	0x000000ff
        /*0614*/ 	.word	0x00000000
        /*0618*/ 	.short	0x010a
        /*061a*/ 	.byte	0x04
	.zero		1


	//   ....[83]....
        /*061c*/ 	.word	0x00004080
        /*0620*/ 	.word	0x000000ff
        /*0624*/ 	.word	0x00000000
        /*0628*/ 	.short	0x010a
        /*062a*/ 	.byte	0x05
	.zero		1


	//   ....[84]....
        /*062c*/ 	.word	0x00004110
        /*0630*/ 	.word	0x000000ff
        /*0634*/ 	.word	0x00000000
        /*0638*/ 	.short	0x010a
        /*063a*/ 	.byte	0x07
	.zero		1


	//   ....[85]....
        /*063c*/ 	.word	0x00004600
        /*0640*/ 	.word	0x000000ff
        /*0644*/ 	.word	0x00000140
        /*0648*/ 	.short	0x010a
        /*064a*/ 	.byte	0x0f
	.zero		1


	//   ....[86]....
        /*064c*/ 	.word	0x000046a0
        /*0650*/ 	.word	0x000000ff
        /*0654*/ 	.word	0x00000000
        /*0658*/ 	.short	0x0101
        /*065a*/ 	.byte	0x0e
	.zero		1


	//   ....[87]....
        /*065c*/ 	.word	0x000049c0
        /*0660*/ 	.word	0x000000ff
        /*0664*/ 	.word	0x00000138
        /*0668*/ 	.short	0x010a
        /*066a*/ 	.byte	0x0f
	.zero		1


	//   ....[88]....
        /*066c*/ 	.word	0x00004ba0
        /*0670*/ 	.word	0x000000ff
        /*0674*/ 	.word	0x00000120
        /*0678*/ 	.short	0x010a
        /*067a*/ 	.byte	0x0f
	.zero		1


	//   ....[89]....
        /*067c*/ 	.word	0x00004e40
        /*0680*/ 	.word	0x000000ff
        /*0684*/ 	.word	0x00000110
        /*0688*/ 	.short	0x010b
        /*068a*/ 	.byte	0x0f
	.zero		1


	//   ....[90]....
        /*068c*/ 	.word	0x00004e80
        /*0690*/ 	.word	0x000000ff
        /*0694*/ 	.word	0x00000000
        /*0698*/ 	.short	0x0101
        /*069a*/ 	.byte	0x2d
	.zero		1


	//   ....[91]....
        /*069c*/ 	.word	0x00004ec0
        /*06a0*/ 	.word	0x000000ff
        /*06a4*/ 	.word	0x00000128
        /*06a8*/ 	.short	0x010a
        /*06aa*/ 	.byte	0x0f
	.zero		1


	//   ....[92]....
        /*06ac*/ 	.word	0x000050d0
        /*06b0*/ 	.word	0x000000ff
        /*06b4*/ 	.word	0x00000118
        /*06b8*/ 	.short	0x010b
        /*06ba*/ 	.byte	0x0f
	.zero		1


	//   ....[93]....
        /*06bc*/ 	.word	0x000050f0
        /*06c0*/ 	.word	0x000000ff
        /*06c4*/ 	.word	0x00000000
        /*06c8*/ 	.short	0x0101
        /*06ca*/ 	.byte	0x17
	.zero		1


	//   ....[94]....
        /*06cc*/ 	.word	0x00005120
        /*06d0*/ 	.word	0x000000ff
        /*06d4*/ 	.word	0x00000120
        /*06d8*/ 	.short	0x010a
        /*06da*/ 	.byte	0x0f
	.zero		1


	//   ....[95]....
        /*06dc*/ 	.word	0x00005160
        /*06e0*/ 	.word	0x00000000
        /*06e4*/ 	.word	0x00000128
        /*06e8*/ 	.short	0x010a
        /*06ea*/ 	.byte	0xff
	.zero		1


	//   ....[96]....
        /*06ec*/ 	.word	0x000054d0
        /*06f0*/ 	.word	0x000000ff
        /*06f4*/ 	.word	0x00000140
        /*06f8*/ 	.short	0x010a
        /*06fa*/ 	.byte	0x33
	.zero		1


	//   ....[97]....
        /*06fc*/ 	.word	0x000055f0
        /*0700*/ 	.word	0x000000ff
        /*0704*/ 	.word	0x00000000
        /*0708*/ 	.short	0x0101
        /*070a*/ 	.byte	0x04
	.zero		1


	//   ....[98]....
        /*070c*/ 	.word	0x00006080
        /*0710*/ 	.word	0x00000000
        /*0714*/ 	.word	0x00000110
        /*0718*/ 	.short	0x010a
        /*071a*/ 	.byte	0xff
	.zero		1


	//   ....[99]....
        /*071c*/ 	.word	0x00006110
        /*0720*/ 	.word	0x00000078
        /*0724*/ 	.word	0x00000150
        /*0728*/ 	.short	0x010a
        /*072a*/ 	.byte	0xff
	.zero		1


	//   ....[100]....
        /*072c*/ 	.word	0x00006200
        /*0730*/ 	.word	0x00000000
        /*0734*/ 	.word	0x00000110
        /*0738*/ 	.short	0x010a
        /*073a*/ 	.byte	0xff
	.zero		1


	//   ....[101]....
        /*073c*/ 	.word	0x00006310
        /*0740*/ 	.word	0x00000000
        /*0744*/ 	.word	0x00000000
        /*0748*/ 	.short	0x0101
        /*074a*/ 	.byte	0xff
	.zero		1


	//   ....[102]....
        /*074c*/ 	.word	0x00006390
        /*0750*/ 	.word	0x00000078
        /*0754*/ 	.word	0x00000150
        /*0758*/ 	.short	0x010a
        /*075a*/ 	.byte	0xff
	.zero		1


	//   ....[103]....
        /*075c*/ 	.word	0x00006f20
        /*0760*/ 	.word	0x00000002
        /*0764*/ 	.word	0x00000110
        /*0768*/ 	.short	0x010a
        /*076a*/ 	.byte	0xff
	.zero		1


	//   ....[104]....
        /*076c*/ 	.word	0x00006ff0
        /*0770*/ 	.word	0x00000002
        /*0774*/ 	.word	0x00000110
        /*0778*/ 	.short	0x010a
        /*077a*/ 	.byte	0xff
	.zero		1


	//   ....[105]....
        /*077c*/ 	.word	0x00007120
        /*0780*/ 	.word	0x00000002
        /*0784*/ 	.word	0x00000000
        /*0788*/ 	.short	0x0101
        /*078a*/ 	.byte	0xff
	.zero		1


	//   ....[106]....
        /*078c*/ 	.word	0x00007540
        /*0790*/ 	.word	0x000000ff
        /*0794*/ 	.word	0x00000000
        /*0798*/ 	.short	0x0101
        /*079a*/ 	.byte	0x05
	.zero		1


	//   ....[107]....
        /*079c*/ 	.word	0x00007d70
        /*07a0*/ 	.word	0x00000002
        /*07a4*/ 	.word	0x00000088
        /*07a8*/ 	.short	0x010a
        /*07aa*/ 	.byte	0xff
	.zero		1


	//   ....[108]....
        /*07ac*/ 	.word	0x00007dd0
        /*07b0*/ 	.word	0x00000002
        /*07b4*/ 	.word	0x00000088
        /*07b8*/ 	.short	0x010a
        /*07ba*/ 	.byte	0xff
	.zero		1


	//   ....[109]....
        /*07bc*/ 	.word	0x00007e30
        /*07c0*/ 	.word	0x00000002
        /*07c4*/ 	.word	0x00000140
        /*07c8*/ 	.short	0x010a
        /*07ca*/ 	.byte	0xff
	.zero		1


	//   ....[110]....
        /*07cc*/ 	.word	0x00007e90
        /*07d0*/ 	.word	0x00000000
        /*07d4*/ 	.word	0x00000000
        /*07d8*/ 	.short	0x010a
        /*07da*/ 	.byte	0xff
	.zero		1


	//   ....[111]....
        /*07dc*/ 	.word	0x00007ef0
        /*07e0*/ 	.word	0x00000000
        /*07e4*/ 	.word	0x00000000
        /*07e8*/ 	.short	0x010a
        /*07ea*/ 	.byte	0xff
	.zero		1


	//   ....[112]....
        /*07ec*/ 	.word	0x00007f50
        /*07f0*/ 	.word	0x00000000
        /*07f4*/ 	.word	0x00000000
        /*07f8*/ 	.short	0x010a
        /*07fa*/ 	.byte	0xff
	.zero		1


	//   ....[113]....
        /*07fc*/ 	.word	0x00007fb0
        /*0800*/ 	.word	0x00000000
        /*0804*/ 	.word	0x00000000
        /*0808*/ 	.short	0x010a
        /*080a*/ 	.byte	0xff
	.zero		1


	//   ....[114]....
        /*080c*/ 	.word	0x00008010
        /*0810*/ 	.word	0x00000000
        /*0814*/ 	.word	0x00000000
        /*0818*/ 	.short	0x010a
        /*081a*/ 	.byte	0xff
	.zero		1


	//   ....[115]....
        /*081c*/ 	.word	0x00008070
        /*0820*/ 	.word	0x00000000
        /*0824*/ 	.word	0x00000000
        /*0828*/ 	.short	0x010a
        /*082a*/ 	.byte	0xff
	.zero		1


	//   ....[116]....
        /*082c*/ 	.word	0x000080d0
        /*0830*/ 	.word	0x00000000
        /*0834*/ 	.word	0x00000000
        /*0838*/ 	.short	0x010a
        /*083a*/ 	.byte	0xff
	.zero		1


	//   ....[117]....
        /*083c*/ 	.word	0x00008130
        /*0840*/ 	.word	0x00000000
        /*0844*/ 	.word	0x00000000
        /*0848*/ 	.short	0x010a
        /*084a*/ 	.byte	0xff
	.zero		1


	//   ....[118]....
        /*084c*/ 	.word	0x00008190
        /*0850*/ 	.word	0x00000000
        /*0854*/ 	.word	0x00000000
        /*0858*/ 	.short	0x010a
        /*085a*/ 	.byte	0xff
	.zero		1


	//   ....[119]....
        /*085c*/ 	.word	0x000081f0
        /*0860*/ 	.word	0x00000000
        /*0864*/ 	.word	0x00000000
        /*0868*/ 	.short	0x010a
        /*086a*/ 	.byte	0xff
	.zero		1


	//   ....[120]....
        /*086c*/ 	.word	0x00008250
        /*0870*/ 	.word	0x00000000
        /*0874*/ 	.word	0x00000000
        /*0878*/ 	.short	0x010a
        /*087a*/ 	.byte	0xff
	.zero		1


	//   ....[121]....
        /*087c*/ 	.word	0x000082b0
        /*0880*/ 	.word	0x00000000
        /*0884*/ 	.word	0x00000000
        /*0888*/ 	.short	0x010a
        /*088a*/ 	.byte	0xff
	.zero		1


	//   ....[122]....
        /*088c*/ 	.word	0x00008310
        /*0890*/ 	.word	0x00000000
        /*0894*/ 	.word	0x00000000
        /*0898*/ 	.short	0x010a
        /*089a*/ 	.byte	0xff
	.zero		1


	//   ....[123]....
        /*089c*/ 	.word	0x00008370
        /*08a0*/ 	.word	0x00000000
        /*08a4*/ 	.word	0x00000000
        /*08a8*/ 	.short	0x010a
        /*08aa*/ 	.byte	0xff
	.zero		1


	//   ....[124]....
        /*08ac*/ 	.word	0x000083d0
        /*08b0*/ 	.word	0x00000000
        /*08b4*/ 	.word	0x00000000
        /*08b8*/ 	.short	0x010a
        /*08ba*/ 	.byte	0xff
	.zero		1


	//   ....[125]....
        /*08bc*/ 	.word	0x00008430
        /*08c0*/ 	.word	0x00000000
        /*08c4*/ 	.word	0x00000000
        /*08c8*/ 	.short	0x010a
        /*08ca*/ 	.byte	0xff
	.zero		1


	//   ....[126]....
        /*08cc*/ 	.word	0x00008490
        /*08d0*/ 	.word	0x00000004
        /*08d4*/ 	.word	0x00000148
        /*08d8*/ 	.short	0x010a
        /*08da*/ 	.byte	0xff
	.zero		1


	//   ....[127]....
        /*08dc*/ 	.word	0x000084f0
        /*08e0*/ 	.word	0x00000004
        /*08e4*/ 	.word	0x00000140
        /*08e8*/ 	.short	0x010a
        /*08ea*/ 	.byte	0xff
	.zero		1


	//   ....[128]....
        /*08ec*/ 	.word	0x00008550
        /*08f0*/ 	.word	0x00000000
        /*08f4*/ 	.word	0x00000140
        /*08f8*/ 	.short	0x010a
        /*08fa*/ 	.byte	0xff
	.zero		1


	//   ....[129]....
        /*08fc*/ 	.word	0x000085b0
        /*0900*/ 	.word	0x00000004
        /*0904*/ 	.word	0x00000160
        /*0908*/ 	.short	0x010a
        /*090a*/ 	.byte	0xff
	.zero		1


	//   ....[130]....
        /*090c*/ 	.word	0x00008610
        /*0910*/ 	.word	0x00000000
        /*0914*/ 	.word	0x00000000
        /*0918*/ 	.short	0x010a
        /*091a*/ 	.byte	0xff
	.zero		1


	//   ....[131]....
        /*091c*/ 	.word	0x00008670
        /*0920*/ 	.word	0x00000000
        /*0924*/ 	.word	0x00000000
        /*0928*/ 	.short	0x010a
        /*092a*/ 	.byte	0xff
	.zero		1


	//   ....[132]....
        /*092c*/ 	.word	0x000086d0
        /*0930*/ 	.word	0x00000000
        /*0934*/ 	.word	0x00000000
        /*0938*/ 	.short	0x010a
        /*093a*/ 	.byte	0xff
	.zero		1


	//   ....[133]....
        /*093c*/ 	.word	0x00008730
        /*0940*/ 	.word	0x00000000
        /*0944*/ 	.word	0x00000140
        /*0948*/ 	.short	0x010a
        /*094a*/ 	.byte	0xff
	.zero		1


	//   ....[134]....
        /*094c*/ 	.word	0x00008790
        /*0950*/ 	.word	0x00000000
        /*0954*/ 	.word	0x00000138
        /*0958*/ 	.short	0x010a
        /*095a*/ 	.byte	0xff
	.zero		1


	//   ....[135]....
        /*095c*/ 	.word	0x000087f0
        /*0960*/ 	.word	0x00000000
        /*0964*/ 	.word	0x00000120
        /*0968*/ 	.short	0x010a
        /*096a*/ 	.byte	0xff
	.zero		1


	//   ....[136]....
        /*096c*/ 	.word	0x00008850
        /*0970*/ 	.word	0x00000000
        /*0974*/ 	.word	0x00000128
        /*0978*/ 	.short	0x010a
        /*097a*/ 	.byte	0xff
	.zero		1


	//   ....[137]....
        /*097c*/ 	.word	0x000088b0
        /*0980*/ 	.word	0x00000000
        /*0984*/ 	.word	0x00000120
        /*0988*/ 	.short	0x010a
        /*098a*/ 	.byte	0xff
	.zero		1


	//   ....[138]....
        /*098c*/ 	.word	0x00008910
        /*0990*/ 	.word	0x00000000
        /*0994*/ 	.word	0x00000140
        /*0998*/ 	.short	0x010a
        /*099a*/ 	.byte	0xff
	.zero		1


	//   ....[139]....
        /*099c*/ 	.word	0x00008960
        /*09a0*/ 	.word	0x00000000
        /*09a4*/ 	.word	0x00000110
        /*09a8*/ 	.short	0x010a
        /*09aa*/ 	.byte	0xff
	.zero		1


	//   ....[140]....
        /*09ac*/ 	.word	0x000089b0
        /*09b0*/ 	.word	0x00000078
        /*09b4*/ 	.word	0x00000150
        /*09b8*/ 	.short	0x010a
        /*09ba*/ 	.byte	0xff
	.zero		1


	//   ....[141]....
        /*09bc*/ 	.word	0x00008a00
        /*09c0*/ 	.word	0x00000002
        /*09c4*/ 	.word	0x00000110
        /*09c8*/ 	.short	0x010a
        /*09ca*/ 	.byte	0xff
	.zero		1


	//----- nvinfo : EIATTR_NUM_MBARRIERS
	.align		4
.L_47:
        /*09cc*/ 	.byte	0x03, 0x38
        /*09ce*/ 	.short	0x002e


	//----- nvinfo : EIATTR_EXIT_INSTR_OFFSETS
	.align		4
        /*09d0*/ 	.byte	0x04, 0x1c
        /*09d2*/ 	.short	(.L_49 - .L_48)


	//   ....[0]....
.L_48:
        /*09d4*/ 	.word	0x00003360


	//   ....[1]....
        /*09d8*/ 	.word	0x000035f0


	//   ....[2]....
        /*09dc*/ 	.word	0x00003650


	//   ....[3]....
        /*09e0*/ 	.word	0x00004380


	//   ....[4]....
        /*09e4*/ 	.word	0x00005190


	//   ....[5]....
        /*09e8*/ 	.word	0x000051d0


	//   ....[6]....
        /*09ec*/ 	.word	0x00007d50


	//----- nvinfo : EIATTR_MAX_THREADS
	.align		4
.L_49:
        /*09f0*/ 	.byte	0x04, 0x05
        /*09f2*/ 	.short	(.L_51 - .L_50)
.L_50:
        /*09f4*/ 	.word	0x00000100
        /*09f8*/ 	.word	0x00000001
        /*09fc*/ 	.word	0x00000001


	//----- nvinfo : EIATTR_CRS_STACK_SIZE
	.align		4
.L_51:
        /*0a00*/ 	.byte	0x04, 0x1e
        /*0a02*/ 	.short	(.L_53 - .L_52)
.L_52:
        /*0a04*/ 	.word	0x00000000


	//----- nvinfo : EIATTR_CBANK_PARAM_SIZE
	.align		4
.L_53:
        /*0a08*/ 	.byte	0x03, 0x19
        /*0a0a*/ 	.short	0x0800


	//----- nvinfo : EIATTR_PARAM_CBANK
	.align		4
        /*0a0c*/ 	.byte	0x04, 0x0a
        /*0a0e*/ 	.short	(.L_55 - .L_54)
	.align		4
.L_54:
        /*0a10*/ 	.word	index@(.nv.constant0._ZN7cutlass13device_kernelINS_4conv6kernel13ConvUniversalINS1_16ConvProblemShapeILNS1_8OperatorE1ELi2EEENS1_10collective14CollectiveConvINS1_47MainloopSm100TmaUmmaWarpSpecializedImplicitGemmILS5_1ELi17ELi2ELi1ELi2EN4cute5tupleIJNSA_1CILi2EEENSC_ILi1EEESE_EEEEENSB_IJNSC_ILi64EEENSC_ILi128EEENSB_IJSH_EEEEEENS_12float_e4m3_tESL_NSA_8TiledMMAINSA_8MMA_AtomIJNSA_10MMA_TraitsINSA_19SM100_MMA_F8F6F4_SSEJSL_SL_fSH_SI_NSA_17integral_constantINSA_4UMMA5MajorELSS_0EEENSQ_ISS_LSS_1EEENSQ_INSR_7ScaleInELSV_0EEESW_EEEEEENSA_6LayoutINSB_IJSE_SE_SE_EEENSB_IJNSC_ILi0EEES11_S11_EEEEENSB_IJNSA_10UnderscoreES14_S14_EEEEENS7_6detail27Sm100ImplicitGemmTileTraitsINSA_20SM90_TMA_LOAD_IM2COLENSA_14ComposedLayoutINSA_7SwizzleILi2ELi4ELi3EEENSA_18smem_ptr_flag_bitsILi8EEENSZ_INSB_IJNSC_ILi8EEESH_EEENSB_IJSH_SE_EEEEEEEvEENS18_INSA_23SM90_TMA_LOAD_MULTICASTENS1A_INS1B_ILi3ELi4ELi3EEES1E_NSZ_INSB_IJSI_S1F_EEENSB_IJSE_SI_EEEEEEEvEEEENS_8epilogue10collective18CollectiveEpilogueINS1T_23Sm100TmaWarpSpecializedILi2ELi2ELi32ELb0ELb0EEEJSK_NSB_IJNSZ_ISH_SE_EES1Y_EEESL_NSB_IJNSB_IJlllEEESE_S11_EEESL_S21_NS1T_6fusion15FusionCallbacksIS1X_NS22_17LinearCombinationISL_fSL_fLNS_15FloatRoundStyleE2EEESK_S1Z_JEEENSA_5SM1004TMEM4LOAD26SM100_TMEM_LOAD_16dp32b32xES19_S1J_NSA_39AutoVectorizingCopyWithAssumedAlignmentILi128EEENSA_21SM90_TMA_STORE_IM2COLES1J_S2D_S2D_EEEvvEEEEvNT_6ParamsE)
        /*0a14*/ 	.short	0x0380
        /*0a16*/ 	.short	0x0800


	//----- nvinfo : EIATTR_SW_WAR
	.align		4
.L_55:
        /*0a18*/ 	.byte	0x04, 0x36
        /*0a1a*/ 	.short	(.L_57 - .L_56)
.L_56:
        /*0a1c*/ 	.word	0x00000008
.L_57:


//--------------------- .nv.callgraph             --------------------------
	.section	.nv.callgraph,"",@"SHT_CUDA_CALLGRAPH"
	.align	4
	.sectionentsize	8
	.align		4
        /*0000*/ 	.word	0x00000000
	.align		4
        /*0004*/ 	.word	0xffffffff
	.align		4
        /*0008*/ 	.word	index@(_ZN7cutlass13device_kernelINS_4conv6kernel13ConvUniversalINS1_16ConvProblemShapeILNS1_8OperatorE1ELi2EEENS1_10collective14CollectiveConvINS1_47MainloopSm100TmaUmmaWarpSpecializedImplicitGemmILS5_1ELi17ELi2ELi1ELi2EN4cute5tupleIJNSA_1CILi2EEENSC_ILi1EEESE_EEEEENSB_IJNSC_ILi64EEENSC_ILi128EEENSB_IJSH_EEEEEENS_12float_e4m3_tESL_NSA_8TiledMMAINSA_8MMA_AtomIJNSA_10MMA_TraitsINSA_19SM100_MMA_F8F6F4_SSEJSL_SL_fSH_SI_NSA_17integral_constantINSA_4UMMA5MajorELSS_0EEENSQ_ISS_LSS_1EEENSQ_INSR_7ScaleInELSV_0EEESW_EEEEEENSA_6LayoutINSB_IJSE_SE_SE_EEENSB_IJNSC_ILi0EEES11_S11_EEEEENSB_IJNSA_10UnderscoreES14_S14_EEEEENS7_6detail27Sm100ImplicitGemmTileTraitsINSA_20SM90_TMA_LOAD_IM2COLENSA_14ComposedLayoutINSA_7SwizzleILi2ELi4ELi3EEENSA_18smem_ptr_flag_bitsILi8EEENSZ_INSB_IJNSC_ILi8EEESH_EEENSB_IJSH_SE_EEEEEEEvEENS18_INSA_23SM90_TMA_LOAD_MULTICASTENS1A_INS1B_ILi3ELi4ELi3EEES1E_NSZ_INSB_IJSI_S1F_EEENSB_IJSE_SI_EEEEEEEvEEEENS_8epilogue10collective18CollectiveEpilogueINS1T_23Sm100TmaWarpSpecializedILi2ELi2ELi32ELb0ELb0EEEJSK_NSB_IJNSZ_ISH_SE_EES1Y_EEESL_NSB_IJNSB_IJlllEEESE_S11_EEESL_S21_NS1T_6fusion15FusionCallbacksIS1X_NS22_17LinearCombinationISL_fSL_fLNS_15FloatRoundStyleE2EEESK_S1Z_JEEENSA_5SM1004TMEM4LOAD26SM100_TMEM_LOAD_16dp32b32xES19_S1J_NSA_39AutoVectorizingCopyWithAssumedAlignmentILi128EEENSA_21SM90_TMA_STORE_IM2COLES1J_S2D_S2D_EEEvvEEEEvNT_6ParamsE)
	.align		4
        /*000c*/ 	.word	index@(__assertfail)
	.align		4
        /*0010*/ 	.word	0x00000000
	.align		4
        /*0014*/ 	.word	0xfffffffe
	.align		4
        /*0018*/ 	.word	0x00000000
	.align		4
        /*001c*/ 	.word	0xfffffffd
	.align		4
        /*0020*/ 	.word	0x00000000
	.align		4
        /*0024*/ 	.word	0xfffffffc


//--------------------- .nv.constant4             --------------------------
	.section	.nv.constant4,"a",@progbits
	.align	8
	.align		8
.nv.constant4:
        /*0000*/ 	.dword	__assertfail
	.align		8
        /*0008*/ 	.dword	__unnamed_1
	.align		8
        /*0010*/ 	.dword	__unnamed_2
	.align		8
        /*0018*/ 	.dword	_ZN39_INTERNAL_a3477354_4_k_cu_f69e20d1_31654cuda3std3__45__cpo5beginE
	.align		8
        /*0020*/ 	.dword	_ZN39_INTERNAL_a3477354_4_k_cu_f69e20d1_31654cuda3std3__45__cpo3endE
	.align		8
        /*0028*/ 	.dword	_ZN39_INTERNAL_a3477354_4_k_cu_f69e20d1_31654cuda3std3__45__cpo6cbeginE
	.align		8
        /*0030*/ 	.dword	_ZN39_INTERNAL_a3477354_4_k_cu_f69e20d1_31654cuda3std3__45__cpo4cendE
	.align		8
        /*0038*/ 	.dword	_ZN39_INTERNAL_a3477354_4_k_cu_f69e20d1_31654cuda3std3__441_GLOBAL__N__a3477354_4_k_cu_f69e20d1_31656ignoreE
	.align		8
        /*0040*/ 	.dword	_ZN39_INTERNAL_a3477354_4_k_cu_f69e20d1_31654cuda3std3__419piecewise_constructE
	.align		8
        /*0048*/ 	.dword	_ZN39_INTERNAL_a3477354_4_k_cu_f69e20d1_31654cuda3std3__48in_placeE
	.align		8
        /*0050*/ 	.dword	_ZN39_INTERNAL_a3477354_4_k_cu_f69e20d1_31654cuda3std6ranges3__45__cpo4swapE
	.align		8
        /*0058*/ 	.dword	_ZN39_INTERNAL_a3477354_4_k_cu_f69e20d1_31654cuda3std6ranges3__45__cpo9iter_moveE
	.align		8
        /*0060*/ 	.dword	_ZN39_INTERNAL_a3477354_4_k_cu_f69e20d1_31654cute7productE
	.align		8
        /*0068*/ 	.dword	_ZN39_INTERNAL_a3477354_4_k_cu_f69e20d1_31654cute1_E
	.align		8
        /*0070*/ 	.dword	$str$27
	.align		8
        /*0078*/ 	.dword	$str$28
	.align		8
        /*0080*/ 	.dword	$str$29
	.align		8
        /*0088*/ 	.dword	$str$30


//--------------------- .text._ZN7cutlass13device_kernelINS_4conv6kernel13ConvUniversalINS1_16ConvProblemShapeILNS1_8OperatorE1ELi2EEENS1_10collective14CollectiveConvINS1_47MainloopSm100TmaUmmaWarpSpecializedImplicitGemmILS5_1ELi17ELi2ELi1ELi2EN4cute5tupleIJNSA_1CILi2EEENSC_ILi1EEESE_EEEEENSB_IJNSC_ILi64EEENSC_ILi128EEENSB_IJSH_EEEEEENS_12float_e4m3_tESL_NSA_8TiledMMAINSA_8MMA_AtomIJNSA_10MMA_TraitsINSA_19SM100_MMA_F8F6F4_SSEJSL_SL_fSH_SI_NSA_17integral_constantINSA_4UMMA5MajorELSS_0EEENSQ_ISS_LSS_1EEENSQ_INSR_7ScaleInELSV_0EEESW_EEEEEENSA_6LayoutINSB_IJSE_SE_SE_EEENSB_IJNSC_ILi0EEES11_S11_EEEEENSB_IJNSA_10UnderscoreES14_S14_EEEEENS7_6detail27Sm100ImplicitGemmTileTraitsINSA_20SM90_TMA_LOAD_IM2COLENSA_14ComposedLayoutINSA_7SwizzleILi2ELi4ELi3EEENSA_18smem_ptr_flag_bitsILi8EEENSZ_INSB_IJNSC_ILi8EEESH_EEENSB_IJSH_SE_EEEEEEEvEENS18_INSA_23SM90_TMA_LOAD_MULTICASTENS1A_INS1B_ILi3ELi4ELi3EEES1E_NSZ_INSB_IJSI_S1F_EEENSB_IJSE_SI_EEEEEEEvEEEENS_8epilogue10collective18CollectiveEpilogueINS1T_23Sm100TmaWarpSpecializedILi2ELi2ELi32ELb0ELb0EEEJSK_NSB_IJNSZ_ISH_SE_EES1Y_EEESL_NSB_IJNSB_IJlllEEESE_S11_EEESL_S21_NS1T_6fusion15FusionCallbacksIS1X_NS22_17LinearCombinationISL_fSL_fLNS_15FloatRoundStyleE2EEESK_S1Z_JEEENSA_5SM1004TMEM4LOAD26SM100_TMEM_LOAD_16dp32b32xES19_S1J_NSA_39AutoVectorizingCopyWithAssumedAlignmentILi128EEENSA_21SM90_TMA_STORE_IM2COLES1J_S2D_S2D_EEEvvEEEEvNT_6ParamsE --------------------------
	.section	.text._ZN7cutlass13device_kernelINS_4conv6kernel13ConvUniversalINS1_16ConvProblemShapeILNS1_8OperatorE1ELi2EEENS1_10collective14CollectiveConvINS1_47MainloopSm100TmaUmmaWarpSpecializedImplicitGemmILS5_1ELi17ELi2ELi1ELi2EN4cute5tupleIJNSA_1CILi2EEENSC_ILi1EEESE_EEEEENSB_IJNSC_ILi64EEENSC_ILi128EEENSB_IJSH_EEEEEENS_12float_e4m3_tESL_NSA_8TiledMMAINSA_8MMA_AtomIJNSA_10MMA_TraitsINSA_19SM100_MMA_F8F6F4_SSEJSL_SL_fSH_SI_NSA_17integral_constantINSA_4UMMA5MajorELSS_0EEENSQ_ISS_LSS_1EEENSQ_INSR_7ScaleInELSV_0EEESW_EEEEEENSA_6LayoutINSB_IJSE_SE_SE_EEENSB_IJNSC_ILi0EEES11_S11_EEEEENSB_IJNSA_10UnderscoreES14_S14_EEEEENS7_6detail27Sm100ImplicitGemmTileTraitsINSA_20SM90_TMA_LOAD_IM2COLENSA_14ComposedLayoutINSA_7SwizzleILi2ELi4ELi3EEENSA_18smem_ptr_flag_bitsILi8EEENSZ_INSB_IJNSC_ILi8EEESH_EEENSB_IJSH_SE_EEEEEEEvEENS18_INSA_23SM90_TMA_LOAD_MULTICASTENS1A_INS1B_ILi3ELi4ELi3EEES1E_NSZ_INSB_IJSI_S1F_EEENSB_IJSE_SI_EEEEEEEvEEEENS_8epilogue10collective18CollectiveEpilogueINS1T_23Sm100TmaWarpSpecializedILi2ELi2ELi32ELb0ELb0EEEJSK_NSB_IJNSZ_ISH_SE_EES1Y_EEESL_NSB_IJNSB_IJlllEEESE_S11_EEESL_S21_NS1T_6fusion15FusionCallbacksIS1X_NS22_17LinearCombinationISL_fSL_fLNS_15FloatRoundStyleE2EEESK_S1Z_JEEENSA_5SM1004TMEM4LOAD26SM100_TMEM_LOAD_16dp32b32xES19_S1J_NSA_39AutoVectorizingCopyWithAssumedAlignmentILi128EEENSA_21SM90_TMA_STORE_IM2COLES1J_S2D_S2D_EEEvvEEEEvNT_6ParamsE,"ax",@progbits
	.align	128
.text._ZN7cutlass13device_kernelINS_4conv6kernel13ConvUniversalINS1_16ConvProblemShapeILNS1_8OperatorE1ELi2EEENS1_10collective14CollectiveConvINS1_47MainloopSm100TmaUmmaWarpSpecializedImplicitGemmILS5_1ELi17ELi2ELi1ELi2EN4cute5tupleIJNSA_1CILi2EEENSC_ILi1EEESE_EEEEENSB_IJNSC_ILi64EEENSC_ILi128EEENSB_IJSH_EEEEEENS_12float_e4m3_tESL_NSA_8TiledMMAINSA_8MMA_AtomIJNSA_10MMA_TraitsINSA_19SM100_MMA_F8F6F4_SSEJSL_SL_fSH_SI_NSA_17integral_constantINSA_4UMMA5MajorELSS_0EEENSQ_ISS_LSS_1EEENSQ_INSR_7ScaleInELSV_0EEESW_EEEEEENSA_6LayoutINSB_IJSE_SE_SE_EEENSB_IJNSC_ILi0EEES11_S11_EEEEENSB_IJNSA_10UnderscoreES14_S14_EEEEENS7_6detail27Sm100ImplicitGemmTileTraitsINSA_20SM90_TMA_LOAD_IM2COLENSA_14ComposedLayoutINSA_7SwizzleILi2ELi4ELi3EEENSA_18smem_ptr_flag_bitsILi8EEENSZ_INSB_IJNSC_ILi8EEESH_EEENSB_IJSH_SE_EEEEEEEvEENS18_INSA_23SM90_TMA_LOAD_MULTICASTENS1A_INS1B_ILi3ELi4ELi3EEES1E_NSZ_INSB_IJSI_S1F_EEENSB_IJSE_SI_EEEEEEEvEEEENS_8epilogue10collective18CollectiveEpilogueINS1T_23Sm100TmaWarpSpecializedILi2ELi2ELi32ELb0ELb0EEEJSK_NSB_IJNSZ_ISH_SE_EES1Y_EEESL_NSB_IJNSB_IJlllEEESE_S11_EEESL_S21_NS1T_6fusion15FusionCallbacksIS1X_NS22_17LinearCombinationISL_fSL_fLNS_15FloatRoundStyleE2EEESK_S1Z_JEEENSA_5SM1004TMEM4LOAD26SM100_TMEM_LOAD_16dp32b32xES19_S1J_NSA_39AutoVectorizingCopyWithAssumedAlignmentILi128EEENSA_21SM90_TMA_STORE_IM2COLES1J_S2D_S2D_EEEvvEEEEvNT_6ParamsE:
        .type           _ZN7cutlass13device_kernelINS_4conv6kernel13ConvUniversalINS1_16ConvProblemShapeILNS1_8OperatorE1ELi2EEENS1_10collective14CollectiveConvINS1_47MainloopSm100TmaUmmaWarpSpecializedImplicitGemmILS5_1ELi17ELi2ELi1ELi2EN4cute5tupleIJNSA_1CILi2EEENSC_ILi1EEESE_EEEEENSB_IJNSC_ILi64EEENSC_ILi128EEENSB_IJSH_EEEEEENS_12float_e4m3_tESL_NSA_8TiledMMAINSA_8MMA_AtomIJNSA_10MMA_TraitsINSA_19SM100_MMA_F8F6F4_SSEJSL_SL_fSH_SI_NSA_17integral_constantINSA_4UMMA5MajorELSS_0EEENSQ_ISS_LSS_1EEENSQ_INSR_7ScaleInELSV_0EEESW_EEEEEENSA_6LayoutINSB_IJSE_SE_SE_EEENSB_IJNSC_ILi0EEES11_S11_EEEEENSB_IJNSA_10UnderscoreES14_S14_EEEEENS7_6detail27Sm100ImplicitGemmTileTraitsINSA_20SM90_TMA_LOAD_IM2COLENSA_14ComposedLayoutINSA_7SwizzleILi2ELi4ELi3EEENSA_18smem_ptr_flag_bitsILi8EEENSZ_INSB_IJNSC_ILi8EEESH_EEENSB_IJSH_SE_EEEEEEEvEENS18_INSA_23SM90_TMA_LOAD_MULTICASTENS1A_INS1B_ILi3ELi4ELi3EEES1E_NSZ_INSB_IJSI_S1F_EEENSB_IJSE_SI_EEEEEEEvEEEENS_8epilogue10collective18CollectiveEpilogueINS1T_23Sm100TmaWarpSpecializedILi2ELi2ELi32ELb0ELb0EEEJSK_NSB_IJNSZ_ISH_SE_EES1Y_EEESL_NSB_IJNSB_IJlllEEESE_S11_EEESL_S21_NS1T_6fusion15FusionCallbacksIS1X_NS22_17LinearCombinationISL_fSL_fLNS_15FloatRoundStyleE2EEESK_S1Z_JEEENSA_5SM1004TMEM4LOAD26SM100_TMEM_LOAD_16dp32b32xES19_S1J_NSA_39AutoVectorizingCopyWithAssumedAlignmentILi128EEENSA_21SM90_TMA_STORE_IM2COLES1J_S2D_S2D_EEEvvEEEEvNT_6ParamsE,@function
        .size           _ZN7cutlass13device_kernelINS_4conv6kernel13ConvUniversalINS1_16ConvProblemShapeILNS1_8OperatorE1ELi2EEENS1_10collective14CollectiveConvINS1_47MainloopSm100TmaUmmaWarpSpecializedImplicitGemmILS5_1ELi17ELi2ELi1ELi2EN4cute5tupleIJNSA_1CILi2EEENSC_ILi1EEESE_EEEEENSB_IJNSC_ILi64EEENSC_ILi128EEENSB_IJSH_EEEEEENS_12float_e4m3_tESL_NSA_8TiledMMAINSA_8MMA_AtomIJNSA_10MMA_TraitsINSA_19SM100_MMA_F8F6F4_SSEJSL_SL_fSH_SI_NSA_17integral_constantINSA_4UMMA5MajorELSS_0EEENSQ_ISS_LSS_1EEENSQ_INSR_7ScaleInELSV_0EEESW_EEEEEENSA_6LayoutINSB_IJSE_SE_SE_EEENSB_IJNSC_ILi0EEES11_S11_EEEEENSB_IJNSA_10UnderscoreES14_S14_EEEEENS7_6detail27Sm100ImplicitGemmTileTraitsINSA_20SM90_TMA_LOAD_IM2COLENSA_14ComposedLayoutINSA_7SwizzleILi2ELi4ELi3EEENSA_18smem_ptr_flag_bitsILi8EEENSZ_INSB_IJNSC_ILi8EEESH_EEENSB_IJSH_SE_EEEEEEEvEENS18_INSA_23SM90_TMA_LOAD_MULTICASTENS1A_INS1B_ILi3ELi4ELi3EEES1E_NSZ_INSB_IJSI_S1F_EEENSB_IJSE_SI_EEEEEEEvEEEENS_8epilogue10collective18CollectiveEpilogueINS1T_23Sm100TmaWarpSpecializedILi2ELi2ELi32ELb0ELb0EEEJSK_NSB_IJNSZ_ISH_SE_EES1Y_EEESL_NSB_IJNSB_IJlllEEESE_S11_EEESL_S21_NS1T_6fusion15FusionCallbacksIS1X_NS22_17LinearCombinationISL_fSL_fLNS_15FloatRoundStyleE2EEESK_S1Z_JEEENSA_5SM1004TMEM4LOAD26SM100_TMEM_LOAD_16dp32b32xES19_S1J_NSA_39AutoVectorizingCopyWithAssumedAlignmentILi128EEENSA_21SM90_TMA_STORE_IM2COLES1J_S2D_S2D_EEEvvEEEEvNT_6ParamsE,(.L_x_180 - _ZN7cutlass13device_kernelINS_4conv6kernel13ConvUniversalINS1_16ConvProblemShapeILNS1_8OperatorE1ELi2EEENS1_10collective14CollectiveConvINS1_47MainloopSm100TmaUmmaWarpSpecializedImplicitGemmILS5_1ELi17ELi2ELi1ELi2EN4cute5tupleIJNSA_1CILi2EEENSC_ILi1EEESE_EEEEENSB_IJNSC_ILi64EEENSC_ILi128EEENSB_IJSH_EEEEEENS_12float_e4m3_tESL_NSA_8TiledMMAINSA_8MMA_AtomIJNSA_10MMA_TraitsINSA_19SM100_MMA_F8F6F4_SSEJSL_SL_fSH_SI_NSA_17integral_constantINSA_4UMMA5MajorELSS_0EEENSQ_ISS_LSS_1EEENSQ_INSR_7ScaleInELSV_0EEESW_EEEEEENSA_6LayoutINSB_IJSE_SE_SE_EEENSB_IJNSC_ILi0EEES11_S11_EEEEENSB_IJNSA_10UnderscoreES14_S14_EEEEENS7_6detail27Sm100ImplicitGemmTileTraitsINSA_20SM90_TMA_LOAD_IM2COLENSA_14ComposedLayoutINSA_7SwizzleILi2ELi4ELi3EEENSA_18smem_ptr_flag_bitsILi8EEENSZ_INSB_IJNSC_ILi8EEESH_EEENSB_IJSH_SE_EEEEEEEvEENS18_INSA_23SM90_TMA_LOAD_MULTICASTENS1A_INS1B_ILi3ELi4ELi3EEES1E_NSZ_INSB_IJSI_S1F_EEENSB_IJSE_SI_EEEEEEEvEEEENS_8epilogue10collective18CollectiveEpilogueINS1T_23Sm100TmaWarpSpecializedILi2ELi2ELi32ELb0ELb0EEEJSK_NSB_IJNSZ_ISH_SE_EES1Y_EEESL_NSB_IJNSB_IJlllEEESE_S11_EEESL_S21_NS1T_6fusion15FusionCallbacksIS1X_NS22_17LinearCombinationISL_fSL_fLNS_15FloatRoundStyleE2EEESK_S1Z_JEEENSA_5SM1004TMEM4LOAD26SM100_TMEM_LOAD_16dp32b32xES19_S1J_NSA_39AutoVectorizingCopyWithAssumedAlignmentILi128EEENSA_21SM90_TMA_STORE_IM2COLES1J_S2D_S2D_EEEvvEEEEvNT_6ParamsE)
        .other          _ZN7cutlass13device_kernelINS_4conv6kernel13ConvUniversalINS1_16ConvProblemShapeILNS1_8OperatorE1ELi2EEENS1_10collective14CollectiveConvINS1_47MainloopSm100TmaUmmaWarpSpecializedImplicitGemmILS5_1ELi17ELi2ELi1ELi2EN4cute5tupleIJNSA_1CILi2EEENSC_ILi1EEESE_EEEEENSB_IJNSC_ILi64EEENSC_ILi128EEENSB_IJSH_EEEEEENS_12float_e4m3_tESL_NSA_8TiledMMAINSA_8MMA_AtomIJNSA_10MMA_TraitsINSA_19SM100_MMA_F8F6F4_SSEJSL_SL_fSH_SI_NSA_17integral_constantINSA_4UMMA5MajorELSS_0EEENSQ_ISS_LSS_1EEENSQ_INSR_7ScaleInELSV_0EEESW_EEEEEENSA_6LayoutINSB_IJSE_SE_SE_EEENSB_IJNSC_ILi0EEES11_S11_EEEEENSB_IJNSA_10UnderscoreES14_S14_EEEEENS7_6detail27Sm100ImplicitGemmTileTraitsINSA_20SM90_TMA_LOAD_IM2COLENSA_14ComposedLayoutINSA_7SwizzleILi2ELi4ELi3EEENSA_18smem_ptr_flag_bitsILi8EEENSZ_INSB_IJNSC_ILi8EEESH_EEENSB_IJSH_SE_EEEEEEEvEENS18_INSA_23SM90_TMA_LOAD_MULTICASTENS1A_INS1B_ILi3ELi4ELi3EEES1E_NSZ_INSB_IJSI_S1F_EEENSB_IJSE_SI_EEEEEEEvEEEENS_8epilogue10collective18CollectiveEpilogueINS1T_23Sm100TmaWarpSpecializedILi2ELi2ELi32ELb0ELb0EEEJSK_NSB_IJNSZ_ISH_SE_EES1Y_EEESL_NSB_IJNSB_IJlllEEESE_S11_EEESL_S21_NS1T_6fusion15FusionCallbacksIS1X_NS22_17LinearCombinationISL_fSL_fLNS_15FloatRoundStyleE2EEESK_S1Z_JEEENSA_5SM1004TMEM4LOAD26SM100_TMEM_LOAD_16dp32b32xES19_S1J_NSA_39AutoVectorizingCopyWithAssumedAlignmentILi128EEENSA_21SM90_TMA_STORE_IM2COLES1J_S2D_S2D_EEEvvEEEEvNT_6ParamsE,@"STO_CUDA_ENTRY STV_DEFAULT"
_ZN7cutlass13device_kernelINS_4conv6kernel13ConvUniversalINS1_16ConvProblemShapeILNS1_8OperatorE1ELi2EEENS1_10collective14CollectiveConvINS1_47MainloopSm100TmaUmmaWarpSpecializedImplicitGemmILS5_1ELi17ELi2ELi1ELi2EN4cute5tupleIJNSA_1CILi2EEENSC_ILi1EEESE_EEEEENSB_IJNSC_ILi64EEENSC_ILi128EEENSB_IJSH_EEEEEENS_12float_e4m3_tESL_NSA_8TiledMMAINSA_8MMA_AtomIJNSA_10MMA_TraitsINSA_19SM100_MMA_F8F6F4_SSEJSL_SL_fSH_SI_NSA_17integral_constantINSA_4UMMA5MajorELSS_0EEENSQ_ISS_LSS_1EEENSQ_INSR_7ScaleInELSV_0EEESW_EEEEEENSA_6LayoutINSB_IJSE_SE_SE_EEENSB_IJNSC_ILi0EEES11_S11_EEEEENSB_IJNSA_10UnderscoreES14_S14_EEEEENS7_6detail27Sm100ImplicitGemmTileTraitsINSA_20SM90_TMA_LOAD_IM2COLENSA_14ComposedLayoutINSA_7SwizzleILi2ELi4ELi3EEENSA_18smem_ptr_flag_bitsILi8EEENSZ_INSB_IJNSC_ILi8EEESH_EEENSB_IJSH_SE_EEEEEEEvEENS18_INSA_23SM90_TMA_LOAD_MULTICASTENS1A_INS1B_ILi3ELi4ELi3EEES1E_NSZ_INSB_IJSI_S1F_EEENSB_IJSE_SI_EEEEEEEvEEEENS_8epilogue10collective18CollectiveEpilogueINS1T_23Sm100TmaWarpSpecializedILi2ELi2ELi32ELb0ELb0EEEJSK_NSB_IJNSZ_ISH_SE_EES1Y_EEESL_NSB_IJNSB_IJlllEEESE_S11_EEESL_S21_NS1T_6fusion15FusionCallbacksIS1X_NS22_17LinearCombinationISL_fSL_fLNS_15FloatRoundStyleE2EEESK_S1Z_JEEENSA_5SM1004TMEM4LOAD26SM100_TMEM_LOAD_16dp32b32xES19_S1J_NSA_39AutoVectorizingCopyWithAssumedAlignmentILi128EEENSA_21SM90_TMA_STORE_IM2COLES1J_S2D_S2D_EEEvvEEEEvNT_6ParamsE:
[----:B------:R-:W1:Y:S01]  /*0000*/  LDC R1, c[0x0][0x37c] ;  /* 0x0000df00ff017b82 */ /* 0x000e620000000800 */
[----:B------:R-:W2:Y:S01]  /*0010*/  S2R R111, SR_TID.X ;  /* 0x00000000006f7919 */ /* 0x000ea20000002100 */
[----:B------:R-:W3:Y:S01]  /*0020*/  LDCU.64 UR6, c[0x0][0x890] ;  /* 0x00011200ff0677ac */ /* 0x000ee20008000a00 */
[----:B-1----:R-:W-:Y:S01]  /*0030*/  VIADD R1, R1, 0xfffffff8 ;  /* 0xfffffff801017836 */ /* 0x002fe20000000000 */
[----:B------:R-:W-:Y:S02]  /*0040*/  PRMT R102, RZ, 0x7610, R102 ;  /* 0x00007610ff667816 */ /* 0x000fe40000000066 */
[----:B------:R-:W-:Y:S01]  /*0050*/  ELECT P5, URZ, PT ;  /* 0x0000000000ff782f */ /* 0x000fe200038a0000 */
[----:B------:R-:W1:Y:S01]  /*0060*/  LDCU.64 UR48, c[0x0][0x358] ;  /* 0x00006b00ff3077ac */ /* 0x000e620008000a00 */
[----:B---3--:R-:W-:-:S04]  /*0070*/  UISETP.NE.U32.AND UP0, UPT, UR6, URZ, UPT ;  /* 0x000000ff0600728c */ /* 0x008fc8000bf05070 */
[----:B------:R-:W-:Y:S01]  /*0080*/  UISETP.NE.AND.EX UP0, UPT, UR7, URZ, UPT, UP0 ;  /* 0x000000ff0700728c */ /* 0x000fe2000bf05300 */
[----:B--2---:R-:W-:-:S05]  /*0090*/  SHF.R.U32.HI R113, RZ, 0x5, R111 ;  /* 0x00000005ff717819 */ /* 0x004fca000001166f */
[----:B------:R-:W2:Y:S02]  /*00a0*/  SHFL.IDX PT, R0, R113, RZ, 0x1f ;  /* 0x00001fff71007589 */ /* 0x000ea400000e0000 */
[----:B--2---:R-:W-:Y:S01]  /*00b0*/  R2UR UR4, R0 ;  /* 0x00000000000472ca */ /* 0x004fe200000e0000 */
[----:B-1----:R-:W-:-:S14]  /*00c0*/  BRA.U UP0, `(.L_x_0) ;  /* 0x00000001002c7547 */ /* 0x002fdc000b800000 */
[----:B------:R-:W1:Y:S02]  /*00d0*/  LDCU.64 UR8, c[0x0][0x888] ;  /* 0x00011100ff0877ac */ /* 0x000e640008000a00 */
[----:B-1----:R-:W-:-:S04]  /*00e0*/  UISETP.NE.U32.AND UP0, UPT, UR8, URZ, UPT ;  /* 0x000000ff0800728c */ /* 0x002fc8000bf05070 */
[----:B------:R-:W-:-:S09]  /*00f0*/  UISETP.NE.AND.EX UP0, UPT, UR9, URZ, UPT, UP0 ;  /* 0x000000ff0900728c */ /* 0x000fd2000bf05300 */
[----:B------:R-:W-:Y:S05]  /*0100*/  BRA.U !UP0, `(.L_x_1) ;  /* 0x0000000108107547 */ /* 0x000fea000b800000 */
[----:B------:R-:W1:Y:S02]  /*0110*/  LDC.64 R2, c[0x0][0x888] ;  /* 0x00022200ff027b82 */ /* 0x000e640000000a00 */
[----:B-1----:R1:W5:Y:S01]  /*0120*/  LDG.E R49, desc[UR48][R2.64] ;  /* 0x0000003002317981 */ /* 0x002362000c1e1900 */
[----:B------:R-:W-:Y:S01]  /*0130*/  HFMA2 R102, -RZ, RZ, 0, 5.9604644775390625e-08 ;  /* 0x00000001ff667431 */ /* 0x000fe200000001ff */
[----:B------:R-:W-:Y:S05]  /*0140*/  BRA `(.L_x_0) ;  /* 0x00000000000c7947 */ /* 0x000fea0003800000 */
.L_x_1:
[----:B------:R-:W1:Y:S01]  /*0150*/  LDCU UR5, c[0x0][0x880] ;  /* 0x00011000ff0577ac */ /* 0x000e620008000800 */
[----:B------:R-:W-:Y:S01]  /*0160*/  HFMA2 R102, -RZ, RZ, 0, 5.9604644775390625e-08 ;  /* 0x00000001ff667431 */ /* 0x000fe200000001ff */
[----:B-1----:R-:W-:Y:S02]  /*0170*/  MOV R49, UR5 ;  /* 0x0000000500317c02 */ /* 0x002fe40008000f00 */
.L_x_0:
[----:B------:R-:W2:Y:S02]  /*0180*/  LDCU.64 UR8, c[0x0][0x8b0] ;  /* 0x00011600ff0877ac */ /* 0x000ea40008000a00 */
[----:B--2---:R-:W-:-:S04]  /*0190*/  UISETP.NE.U32.AND UP0, UPT, UR8, URZ, UPT ;  /* 0x000000ff0800728c */ /* 0x004fc8000bf05070 */
[----:B------:R-:W-:-:S09]  /*01a0*/  UISETP.NE.AND.EX UP0, UPT, UR9, URZ, UPT, UP0 ;  /* 0x000000ff0900728c */ /* 0x000fd2000bf05300 */
[----:B------:R-:W-:Y:S05]  /*01b0*/  BRA.U UP0, `(.L_x_2) ;  /* 0x0000000100247547 */ /* 0x000fea000b800000 */
[----:B------:R-:W2:Y:S02]  /*01c0*/  LDCU.64 UR8, c[0x0][0x8a8] ;  /* 0x00011500ff0877ac */ /* 0x000ea40008000a00 */
[----:B--2---:R-:W-:-:S04]  /*01d0*/  UISETP.NE.U32.AND UP0, UPT, UR8, URZ, UPT ;  /* 0x000000ff0800728c */ /* 0x004fc8000bf05070 */
[----:B------:R-:W-:-:S09]  /*01e0*/  UISETP.NE.AND.EX UP0, UPT, UR9, URZ, UPT, UP0 ;  /* 0x000000ff0900728c */ /* 0x000fd2000bf05300 */
[----:B------:R-:W-:Y:S05]  /*01f0*/  BRA.U !UP0, `(.L_x_3) ;  /* 0x00000001080c7547 */ /* 0x000fea000b800000 */
[----:B-1----:R-:W1:Y:S02]  /*0200*/  LDC.64 R2, c[0x0][0x8a8] ;  /* 0x00022a00ff027b82 */ /* 0x002e640000000a00 */
[----:B-1----:R2:W5:Y:S01]  /*0210*/  LDG.E R47, desc[UR48][R2.64] ;  /* 0x00000030022f7981 */ /* 0x002562000c1e1900 */
[----:B------:R-:W-:Y:S05]  /*0220*/  BRA `(.L_x_2) ;  /* 0x0000000000087947 */ /* 0x000fea0003800000 */
.L_x_3:
[----:B------:R-:W2:Y:S02]  /*0230*/  LDCU UR5, c[0x0][0x8a0] ;  /* 0x00011400ff0577ac */ /* 0x000ea40008000800 */
[----:B--2---:R-:W-:Y:S02]  /*0240*/  MOV R47, UR5 ;  /* 0x00000005002f7c02 */ /* 0x004fe40008000f00 */
.L_x_2:
[----:B------:R-:W-:Y:S01]  /*0250*/  IMAD.U32 R0, RZ, RZ, UR4 ;  /* 0x00000004ff007e24 */ /* 0x000fe2000f8e00ff */
[----:B------:R-:W-:Y:S04]  /*0260*/  BSSY.RECONVERGENT B0, `(.L_x_4) ;  /* 0x000000c000007945 */ /* 0x000fe80003800200 */
[C---:B------:R-:W-:Y:S02]  /*0270*/  ISETP.NE.OR P1, PT, R0.reuse, 0x1, !P5 ;  /* 0x000000010000780c */ /* 0x040fe40006f25670 */
[----:B------:R-:W-:-:S11]  /*0280*/  ISETP.NE.OR P0, PT, R0, 0x3, !P5 ;  /* 0x000000030000780c */ /* 0x000fd60006f05670 */
[----:B------:R-:W-:Y:S05]  /*0290*/  @P1 BRA `(.L_x_5) ;  /* 0x0000000000201947 */ /* 0x000fea0003800000 */
[----:B------:R-:W3:Y:S02]  /*02a0*/  LDCU.64 UR8, c[0x0][0x348] ;  /* 0x00006900ff0877ac */ /* 0x000ee40008000a00 */
[----:B---3--:R-:W-:Y:S02]  /*02b0*/  UIADD3 UR10, UP1, UPT, UR8, 0x80, URZ ;  /* 0x00000080080a7890 */ /* 0x008fe4000ff3e0ff */
[----:B------:R-:W-:Y:S02]  /*02c0*/  UIADD3 UR8, UP0, UPT, UR8, 0x180, URZ ;  /* 0x0000018008087890 */ /* 0x000fe4000ff1e0ff */
[----:B------:R-:W-:Y:S02]  /*02d0*/  UIADD3.X UR11, UPT, UPT, URZ, UR9, URZ, UP1, !UPT ;  /* 0x00000009ff0b7290 */ /* 0x000fe40008ffe4ff */
[----:B------:R-:W-:-:S07]  /*02e0*/  UIADD3.X UR9, UPT, UPT, URZ, UR9, URZ, UP0, !UPT ;  /* 0x00000009ff097290 */ /* 0x000fce00087fe4ff */
[----:B------:R3:W-:Y:S02]  /*02f0*/  UTMACCTL.PF [UR10] ;  /* 0x000000000a0079b9 */ /* 0x0007e40008040000 */
[----:B------:R3:W-:Y:S02]  /*0300*/  UTMACCTL.PF [UR8] ;  /* 0x00000000080079b9 */ /* 0x0007e40008040000 */
[----:B---3--:R-:W-:Y:S01]  /*0310*/  NOP ;  /* 0x0000000000007918 */ /* 0x008fe20000000000 */
.L_x_5:
[----:B------:R-:W-:Y:S05]  /*0320*/  BSYNC.RECONVERGENT B0 ;  /* 0x0000000000007941 */ /* 0x000fea0003800200 */
.L_x_4:
[----:B------:R-:W-:Y:S04]  /*0330*/  BSSY.RECONVERGENT B0, `(.L_x_6) ;  /* 0x000000a000007945 */ /* 0x000fe80003800200 */
        /* <DEDUP_REMOVED lines=9> */
.L_x_7:
[----:B------:R-:W-:Y:S05]  /*03d0*/  BSYNC.RECONVERGENT B0 ;  /* 0x0000000000007941 */ /* 0x000fea0003800200 */
.L_x_6:
[----:B------:R-:W3:Y:S01]  /*03e0*/  LDCU.64 UR8, c[0x0][0x888] ;  /* 0x00011100ff0877ac */ /* 0x000ee20008000a00 */
[----:B------:R-:W-:Y:S02]  /*03f0*/  UISETP.EQ.U32.AND UP1, UPT, UR6, URZ, UPT ;  /* 0x000000ff0600728c */ /* 0x000fe4000bf22070 */
[----:B------:R-:W-:Y:S02]  /*0400*/  UPLOP3.LUT UP6, UPT, UPT, UPT, UPT, 0x80, 0x8 ;  /* 0x000000000008789c */ /* 0x000fe40003fcf070 */
[----:B---3--:R-:W-:-:S04]  /*0410*/  UISETP.NE.U32.AND UP0, UPT, UR8, URZ, UPT ;  /* 0x000000ff0800728c */ /* 0x008fc8000bf05070 */
[----:B------:R-:W-:-:S04]  /*0420*/  UISETP.NE.AND.EX UP0, UPT, UR9, URZ, UPT, UP0 ;  /* 0x000000ff0900728c */ /* 0x000fc8000bf05300 */
[----:B------:R-:W-:-:S04]  /*0430*/  UISETP.EQ.OR.EX UP2, UPT, UR7, URZ, !UP0, UP1 ;  /* 0x000000ff0700728c */ /* 0x000fc8000c742710 */
[----:B------:R-:W-:-:S05]  /*0440*/  UP2UR UR53, UPR, URZ, 0x4 ;  /* 0x00000004ff357883 */ /* 0x000fca0008000000 */
[----:B------:R-:W-:Y:S07]  /*0450*/  BRA.U !UP2, `(.L_x_8) ;  /* 0x000000010a207547 */ /* 0x000fee000b800000 */
[----:B------:R-:W-:Y:S01]  /*0460*/  UISETP.NE.U32.AND UP2, UPT, UR6, URZ, UPT ;  /* 0x000000ff0600728c */ /* 0x000fe2000bf45070 */
[----:B-----5:R-:W-:Y:S01]  /*0470*/  FSETP.NEU.AND P0, PT, R49, RZ, PT ;  /* 0x000000ff3100720b */ /* 0x020fe20003f0d000 */
[----:B------:R-:W-:Y:S02]  /*0480*/  USEL UR5, URZ, 0xffffffff, UP0 ;  /* 0xffffffffff057887 */ /* 0x000fe40008000000 */
[----:B------:R-:W-:-:S10]  /*0490*/  UISETP.NE.AND.EX UP2, UPT, UR7, URZ, UPT, UP2 ;  /* 0x000000ff0700728c */ /* 0x000fd4000bf45320 */
[----:B------:R-:W-:Y:S01]  /*04a0*/  VOTEU.ANY UP1, P0 ;  /* 0x0000000000ff7886 */ /* 0x000fe20000020100 */
[----:B------:R-:W-:-:S04]  /*04b0*/  @!UP2 USEL UR5, URZ, 0xffffffff, UP1 ;  /* 0xffffffffff05a887 */ /* 0x000fc80008800000 */
[----:B------:R-:W-:-:S04]  /*04c0*/  ULOP3.LUT UR5, UR5, 0x1, URZ, 0xc0, !UPT ;  /* 0x0000000105057892 */ /* 0x000fc8000f8ec0ff */
[----:B------:R-:W-:-:S11]  /*04d0*/  UISETP.NE.U32.AND UP6, UPT, UR5, 0x1, UPT ;  /* 0x000000010500788c */ /* 0x000fd6000bfc5070 */
.L_x_8:
[----:B-12---:R-:W1:Y:S02]  /*04e0*/  SHFL.IDX PT, R2, R113, RZ, 0x1f ;  /* 0x00001fff71027589 */ /* 0x006e6400000e0000 */
[----:B-1----:R-:W-:-:S13]  /*04f0*/  ISETP.NE.AND P0, PT, R2, RZ, PT ;  /* 0x000000ff0200720c */ /* 0x002fda0003f05270 */
[----:B------:R-:W-:Y:S05]  /*0500*/  @P0 BRA `(.L_x_9) ;  /* 0x0000000000cc0947 */ /* 0x000fea0003800000 */
[----:B------:R-:W-:Y:S01]  /*0510*/  ELECT P0, URZ, PT ;  /* 0x0000000000ff782f */ /* 0x000fe20003800000 */
[----:B------:R-:W-:-:S12]  /*0520*/  BSSY.RECONVERGENT B0, `(.L_x_9) ;  /* 0x0000031000007945 */ /* 0x000fd80003800200 */
[----:B------:R-:W-:Y:S05]  /*0530*/  @!P0 BRA `(.L_x_10) ;  /* 0x0000000000bc8947 */ /* 0x000fea0003800000 */
[----:B------:R-:W1:Y:S01]  /*0540*/  S2UR UR7, SR_CgaCtaId ;  /* 0x00000000000779c3 */ /* 0x000e620000008800 */
[----:B------:R-:W-:Y:S01]  /*0550*/  UMOV UR8, 0x400 ;  /* 0x0000040000087882 */ /* 0x000fe20000000000 */
[----:B------:R-:W-:Y:S01]  /*0560*/  UMOV UR6, 0x1 ;  /* 0x0000000100067882 */ /* 0x000fe20000000000 */
[----:B------:R-:W-:Y:S02]  /*0570*/  UMOV UR5, 0x2 ;  /* 0x0000000200057882 */ /* 0x000fe40000000000 */
[----:B------:R-:W-:-:S04]  /*0580*/  UIADD3 UR10, UPT, UPT, -UR5, 0x100000, URZ ;  /* 0x00100000050a7890 */ /* 0x000fc8000fffe1ff */
[----:B------:R-:W-:Y:S02]  /*0590*/  USHF.L.U32 UR11, UR10, 0xb, URZ ;  /* 0x0000000b0a0b7899 */ /* 0x000fe400080006ff */
[----:B------:R-:W-:Y:S02]  /*05a0*/  USHF.L.U32 UR10, UR10, 0x1, URZ ;  /* 0x000000010a0a7899 */ /* 0x000fe400080006ff */
[----:B-1----:R-:W-:Y:S02]  /*05b0*/  ULEA UR7, UR7, UR8, 0x18 ;  /* 0x0000000807077291 */ /* 0x002fe4000f8ec0ff */
[----:B------:R-:W-:-:S04]  /*05c0*/  UIADD3 UR8, UPT, UPT, -UR6, 0x100000, URZ ;  /* 0x0010000006087890 */ /* 0x000fc8000fffe1ff */
[----:B------:R-:W-:Y:S02]  /*05d0*/  USHF.L.U32 UR9, UR8, 0xb, URZ ;  /* 0x0000000b08097899 */ /* 0x000fe400080006ff */
[----:B------:R-:W-:Y:S01]  /*05e0*/  USHF.L.U32 UR8, UR8, 0x1, URZ ;  /* 0x0000000108087899 */ /* 0x000fe200080006ff */
[----:B------:R-:W1:Y:S11]  /*05f0*/  FENCE.VIEW.ASYNC.S ;  /* 0x00000000000073c6 */ /* 0x000e760000000000 */
[----:B-1----:R1:W2:Y:S01]  /*0600*/  SYNCS.EXCH.64 URZ, [UR7], UR8 ;  /* 0x0000000807ff75b2 */ /* 0x0022a20008000100 */
[----:B------:R1:W3:Y:S01]  /*0610*/  SYNCS.EXCH.64 URZ, [UR7+0x88], UR10 ;  /* 0x0000880a07ff75b2 */ /* 0x0002e20008000100 */
[----:B------:R1:W4:Y:S01]  /*0620*/  SYNCS.EXCH.64 URZ, [UR7+0x8], UR8 ;  /* 0x0000080807ff75b2 */ /* 0x0003220008000100 */
[----:B------:R1:W1:Y:S01]  /*0630*/  SYNCS.EXCH.64 URZ, [UR7+0x90], UR10 ;  /* 0x0000900a07ff75b2 */ /* 0x0002620008000100 */
        /* <DEDUP_REMOVED lines=30> */
[----:B--234-:R-:W-:Y:S01]  /*0820*/  NOP ;  /* 0x0000000000007918 */ /* 0x01cfe20000000000 */
.L_x_10:
[----:B-1----:R-:W-:Y:S05]  /*0830*/  BSYNC.RECONVERGENT B0 ;  /* 0x0000000000007941 */ /* 0x002fea0003800200 */
.L_x_9:
[----:B------:R-:W1:Y:S01]  /*0840*/  SHFL.IDX PT, R2, R113, RZ, 0x1f ;  /* 0x00001fff71027589 */ /* 0x000e6200000e0000 */
[----:B------:R-:W-:Y:S01]  /*0850*/  NOP ;  /* 0x0000000000007918 */ /* 0x000fe20000000000 */
[----:B-1----:R-:W-:-:S13]  /*0860*/  ISETP.NE.AND P0, PT, R2, 0x1, PT ;  /* 0x000000010200780c */ /* 0x002fda0003f05270 */
[----:B------:R-:W-:Y:S05]  /*0870*/  @P0 BRA `(.L_x_11) ;  /* 0x0000000000480947 */ /* 0x000fea0003800000 */
[----:B------:R-:W1:Y:S01]  /*0880*/  S2UR UR7, SR_CgaCtaId ;  /* 0x00000000000779c3 */ /* 0x000e620000008800 */
[----:B------:R-:W-:Y:S01]  /*0890*/  UMOV UR8, 0x400 ;  /* 0x0000040000087882 */ /* 0x000fe20000000000 */
[----:B------:R-:W-:Y:S01]  /*08a0*/  UMOV UR6, 0x20 ;  /* 0x0000002000067882 */ /* 0x000fe20000000000 */
[----:B------:R-:W-:Y:S01]  /*08b0*/  UMOV UR5, 0x80 ;  /* 0x0000008000057882 */ /* 0x000fe20000000000 */
[----:B------:R-:W-:Y:S01]  /*08c0*/  ELECT P0, URZ, PT ;  /* 0x0000000000ff782f */ /* 0x000fe20003800000 */
        /* <DEDUP_REMOVED lines=8> */
[----:B-1----:R1:W2:Y:S01]  /*0950*/  SYNCS.EXCH.64 URZ, [UR7+0x110], UR8 ;  /* 0x0001100807ff75b2 */ /* 0x0022a20008000100 */
[----:B------:R1:W3:Y:S01]  /*0960*/  SYNCS.EXCH.64 URZ, [UR7+0x120], UR10 ;  /* 0x0001200a07ff75b2 */ /* 0x0002e20008000100 */
[----:B------:R1:W4:Y:S01]  /*0970*/  SYNCS.EXCH.64 URZ, [UR7+0x118], UR8 ;  /* 0x0001180807ff75b2 */ /* 0x0003220008000100 */
[----:B------:R1:W1:Y:S01]  /*0980*/  SYNCS.EXCH.64 URZ, [UR7+0x128], UR10 ;  /* 0x0001280a07ff75b2 */ /* 0x0002620008000100 */
[----:B------:R-:W-:Y:S01]  /*0990*/  NOP ;  /* 0x0000000000007918 */ /* 0x000fe20000000000 */
.L_x_11:
[----:B------:R-:W2:Y:S01]  /*09a0*/  SHFL.IDX PT, R2, R113, RZ, 0x1f ;  /* 0x00001fff71027589 */ /* 0x000ea200000e0000 */
[----:B------:R-:W-:Y:S01]  /*09b0*/  NOP ;  /* 0x0000000000007918 */ /* 0x000fe20000000000 */
[----:B--2---:R-:W-:-:S13]  /*09c0*/  ISETP.NE.AND P0, PT, R2, 0x3, PT ;  /* 0x000000030200780c */ /* 0x004fda0003f05270 */
[----:B------:R-:W-:Y:S05]  /*09d0*/  @P0 BRA `(.L_x_12) ;  /* 0x0000000000300947 */ /* 0x000fea0003800000 */
[----:B------:R-:W2:Y:S01]  /*09e0*/  S2UR UR6, SR_CgaCtaId ;  /* 0x00000000000679c3 */ /* 0x000ea20000008800 */
[----:B-1----:R-:W-:Y:S01]  /*09f0*/  UMOV UR7, 0x400 ;  /* 0x0000040000077882 */ /* 0x002fe20000000000 */
[----:B------:R-:W-:Y:S01]  /*0a00*/  UMOV UR5, 0x20 ;  /* 0x0000002000057882 */ /* 0x000fe20000000000 */
[----:B------:R-:W-:Y:S01]  /*0a10*/  ELECT P0, URZ, PT ;  /* 0x0000000000ff782f */ /* 0x000fe20003800000 */
[----:B------:R-:W-:-:S04]  /*0a20*/  UIADD3 UR8, UPT, UPT, -UR5, 0x100000, URZ ;  /* 0x0010000005087890 */ /* 0x000fc8000fffe1ff */
[----:B------:R-:W-:Y:S02]  /*0a30*/  USHF.L.U32 UR9, UR8, 0xb, URZ ;  /* 0x0000000b08097899 */ /* 0x000fe400080006ff */
[----:B------:R-:W-:Y:S02]  /*0a40*/  USHF.L.U32 UR8, UR8, 0x1, URZ ;  /* 0x0000000108087899 */ /* 0x000fe400080006ff */
[----:B--2---:R-:W-:Y:S01]  /*0a50*/  ULEA UR6, UR6, UR7, 0x18 ;  /* 0x0000000706067291 */ /* 0x004fe2000f8ec0ff */
[----:B------:R-:W1:Y:S11]  /*0a60*/  FENCE.VIEW.ASYNC.S ;  /* 0x00000000000073c6 */ /* 0x000e760000000000 */
[----:B-1----:R2:W1:Y:S01]  /*0a70*/  SYNCS.EXCH.64 URZ, [UR6+0x130], UR8 ;  /* 0x0001300806ff75b2 */ /* 0x0024620008000100 */
[----:B------:R2:W1:Y:S02]  /*0a80*/  SYNCS.EXCH.64 URZ, [UR6+0x138], UR8 ;  /* 0x0001380806ff75b2 */ /* 0x0004640008000100 */
[----:B--2---:R-:W-:Y:S01]  /*0a90*/  NOP ;  /* 0x0000000000007918 */ /* 0x004fe20000000000 */
.L_x_12:
[----:B------:R-:W2:Y:S01]  /*0aa0*/  SHFL.IDX PT, R2, R113, RZ, 0x1f ;  /* 0x00001fff71027589 */ /* 0x000ea200000e0000 */
[----:B------:R-:W-:Y:S01]  /*0ab0*/  NOP ;  /* 0x0000000000007918 */ /* 0x000fe20000000000 */
[----:B--2---:R-:W-:-:S13]  /*0ac0*/  ISETP.NE.AND P0, PT, R2, 0x4, PT ;  /* 0x000000040200780c */ /* 0x004fda0003f05270 */
[----:B------:R-:W-:Y:S05]  /*0ad0*/  @P0 BRA `(.L_x_13) ;  /* 0x0000000000440947 */ /* 0x000fea0003800000 */
[----:B------:R-:W2:Y:S01]  /*0ae0*/  S2UR UR6, SR_CgaCtaId ;  /* 0x00000000000679c3 */ /* 0x000ea20000008800 */
[----:B-1----:R-:W-:Y:S01]  /*0af0*/  UMOV UR8, 0x1e0 ;  /* 0x000001e000087882 */ /* 0x002fe20000000000 */
[----:B------:R-:W-:Y:S01]  /*0b00*/  UMOV UR7, 0x400 ;  /* 0x0000040000077882 */ /* 0x000fe20000000000 */
[----:B------:R-:W-:Y:S01]  /*0b10*/  USEL UR8, UR8, 0x1a0, UP6 ;  /* 0x000001a008087887 */ /* 0x000fe2000b000000 */
[----:B------:R-:W-:Y:S01]  /*0b20*/  UMOV UR5, 0x1 ;  /* 0x0000000100057882 */ /* 0x000fe20000000000 */
[----:B------:R-:W-:Y:S01]  /*0b30*/  ELECT P0, URZ, PT ;  /* 0x0000000000ff782f */ /* 0x000fe20003800000 */
[----:B------:R-:W-:-:S04]  /*0b40*/  UIADD3 UR10, UPT, UPT, -UR5, 0x100000, URZ ;  /* 0x00100000050a7890 */ /* 0x000fc8000fffe1ff */
[----:B------:R-:W-:Y:S02]  /*0b50*/  USHF.L.U32 UR11, UR10, 0xb, URZ ;  /* 0x0000000b0a0b7899 */ /* 0x000fe400080006ff */
[----:B------:R-:W-:Y:S02]  /*0b60*/  USHF.L.U32 UR10, UR10, 0x1, URZ ;  /* 0x000000010a0a7899 */ /* 0x000fe400080006ff */
        /* <DEDUP_REMOVED lines=8> */
.L_x_13:
[----:B------:R-:W2:Y:S01]  /*0bf0*/  SHFL.IDX PT, R2, R113, RZ, 0x1f ;  /* 0x00001fff71027589 */ /* 0x000ea200000e0000 */
[----:B------:R-:W1:Y:S01]  /*0c00*/  S2UR UR45, SR_CgaCtaId ;  /* 0x00000000002d79c3 */ /* 0x000e620000008800 */
[----:B------:R-:W-:Y:S01]  /*0c10*/  NOP ;  /* 0x0000000000007918 */ /* 0x000fe20000000000 */
[----:B--2---:R-:W-:-:S13]  /*0c20*/  ISETP.NE.AND P0, PT, R2, 0x5, PT ;  /* 0x000000050200780c */ /* 0x004fda0003f05270 */
[----:B-1----:R-:W-:Y:S05]  /*0c30*/  @P0 BRA `(.L_x_14) ;  /* 0x0000000000440947 */ /* 0x002fea0003800000 */
[----:B------:R-:W-:Y:S01]  /*0c40*/  UMOV UR7, 0x400 ;  /* 0x0000040000077882 */ /* 0x000fe20000000000 */
[----:B------:R-:W-:Y:S01]  /*0c50*/  UMOV UR6, 0x1 ;  /* 0x0000000100067882 */ /* 0x000fe20000000000 */
[----:B------:R-:W-:Y:S01]  /*0c60*/  UMOV UR5, 0x80 ;  /* 0x0000008000057882 */ /* 0x000fe20000000000 */
[----:B------:R-:W-:Y:S02]  /*0c70*/  ULEA UR7, UR45, UR7, 0x18 ;  /* 0x000000072d077291 */ /* 0x000fe4000f8ec0ff */
[----:B------:R-:W-:-:S04]  /*0c80*/  UIADD3 UR8, UPT, UPT, -UR6, 0x100000, URZ ;  /* 0x0010000006087890 */ /* 0x000fc8000fffe1ff */
[----:B------:R-:W-:Y:S02]  /*0c90*/  USHF.L.U32 UR9, UR8, 0xb, URZ ;  /* 0x0000000b08097899 */ /* 0x000fe400080006ff */
[----:B------:R-:W-:Y:S02]  /*0ca0*/  USHF.L.U32 UR8, UR8, 0x1, URZ ;  /* 0x0000000108087899 */ /* 0x000fe400080006ff */
[----:B------:R-:W-:-:S04]  /*0cb0*/  UIADD3 UR10, UPT, UPT, -UR5, 0x100000, URZ ;  /* 0x00100000050a7890 */ /* 0x000fc8000fffe1ff */
[----:B------:R-:W-:Y:S02]  /*0cc0*/  USHF.L.U32 UR11, UR10, 0xb, URZ ;  /* 0x0000000b0a0b7899 */ /* 0x000fe400080006ff */
[----:B------:R-:W-:Y:S01]  /*0cd0*/  USHF.L.U32 UR10, UR10, 0x1, URZ ;  /* 0x000000010a0a7899 */ /* 0x000fe200080006ff */
[----:B------:R-:W-:Y:S01]  /*0ce0*/  ELECT P0, URZ, PT ;  /* 0x0000000000ff782f */ /* 0x000fe20003800000 */
[----:B------:R-:W1:Y:S02]  /*0cf0*/  FENCE.VIEW.ASYNC.S ;  /* 0x00000000000073c6 */ /* 0x000e640000000000 */
[----:B-1----:R1:W2:Y:S08]  /*0d00*/  SYNCS.EXCH.64 URZ, [UR7+0x150], UR8 ;  /* 0x0001500807ff75b2 */ /* 0x0022b00008000100 */
[----:B------:R1:W1:Y:S01]  /*0d10*/  SYNCS.EXCH.64 URZ, [UR7+0x160], UR10 ;  /* 0x0001600a07ff75b2 */ /* 0x0002620008000100 */
[----:B------:R1:W1:Y:S01]  /*0d20*/  SYNCS.EXCH.64 URZ, [UR7+0x158], UR8 ;  /* 0x0001580807ff75b2 */ /* 0x0002620008000100 */
[----:B------:R1:W1:Y:S01]  /*0d30*/  SYNCS.EXCH.64 URZ, [UR7+0x168], UR10 ;  /* 0x0001680a07ff75b2 */ /* 0x0002620008000100 */
[----:B------:R-:W-:Y:S01]  /*0d40*/  NOP ;  /* 0x0000000000007918 */ /* 0x000fe20000000000 */
.L_x_14:
[----:B------:R-:W3:Y:S01]  /*0d50*/  LDCU UR5, c[0x0][0x36c] ;  /* 0x00006d80ff0577ac */ /* 0x000ee20008000800 */
[----:B------:R-:W-:Y:S01]  /*0d60*/  ISETP.NE.OR P5, PT, R0, 0x2, !P5 ;  /* 0x000000020000780c */ /* 0x000fe20006fa5670 */
[----:B------:R-:W-:Y:S01]  /*0d70*/  NOP ;  /* 0x0000000000007918 */ /* 0x000fe20000000000 */
[----:B------:R-:W-:Y:S01]  /*0d80*/  LOP3.LUT R8, R111, 0x1f, RZ, 0xc0, !PT ;  /* 0x0000001f6f087812 */ /* 0x000fe200078ec0ff */
[----:B------:R-:W-:Y:S02]  /*0d90*/  UISETP.NE.AND UP5, UPT, UR4, 0x2, UPT ;  /* 0x000000020400788c */ /* 0x000fe4000bfa5270 */
[----:B------:R-:W-:Y:S02]  /*0da0*/  UISETP.NE.AND UP4, UPT, UR4, URZ, UPT ;  /* 0x000000ff0400728c */ /* 0x000fe4000bf85270 */
[----:B---3--:R-:W-:-:S09]  /*0db0*/  UISETP.EQ.U32.AND UP1, UPT, UR5, 0x1, UPT ;  /* 0x000000010500788c */ /* 0x008fd2000bf22070 */
[----:B------:R-:W-:Y:S05]  /*0dc0*/  BRA.U !UP1, `(.L_x_15) ;  /* 0x0000000109087547 */ /* 0x000fea000b800000 */
[----:B-12-4-:R-:W-:Y:S01]  /*0dd0*/  UCGABAR_ARV ;  /* 0x00000000000079c7 */ /* 0x016fe20008000000 */
[----:B------:R-:W-:Y:S05]  /*0de0*/  BRA `(.L_x_16) ;  /* 0x0000000000047947 */ /* 0x000fea0003800000 */
.L_x_15:
[----:B-12-4-:R-:W-:Y:S01]  /*0df0*/  NOP ;  /* 0x0000000000007918 */ /* 0x016fe20000000000 */
.L_x_16:
[----:B------:R-:W1:Y:S01]  /*0e00*/  S2R R14, SR_CTAID.Y ;  /* 0x00000000000e7919 */ /* 0x000e620000002600 */
[----:B------:R-:W2:Y:S01]  /*0e10*/  S2UR UR6, SR_CTAID.X ;  /* 0x00000000000679c3 */ /* 0x000ea20000002500 */
[----:B------:R-:W-:-:S05]  /*0e20*/  CS2R.32 R101, SR_CgaSize ;  /* 0x0000000000657805 */ /* 0x000fca0000008a00 */
[----:B------:R-:W-:-:S05]  /*0e30*/  IMAD R101, R101, -0xa0, RZ ;  /* 0xffffff6065657824 */ /* 0x000fca00078e02ff */
[----:B------:R-:W-:-:S14]  /*0e40*/  R2UR UR5, R101 ;  /* 0x00000000650572ca */ /* 0x000fdc00000e0000 */
[----:B------:R-:W3:Y:S01]  /*0e50*/  LDCU UR5, c[0x0][UR5+0x2b4] ;  /* 0x00005680050577ac */ /* 0x000ee20008000800 */
[----:B------:R-:W-:-:S05]  /*0e60*/  CS2R.32 R101, SR_CgaSize ;  /* 0x0000000000657805 */ /* 0x000fca0000008a00 */
[----:B------:R-:W-:-:S05]  /*0e70*/  IMAD R101, R101, -0xa0, RZ ;  /* 0xffffff6065657824 */ /* 0x000fca00078e02ff */
[----:B------:R-:W-:-:S14]  /*0e80*/  R2UR UR7, R101 ;  /* 0x00000000650772ca */ /* 0x000fdc00000e0000 */
[----:B------:R-:W4:Y:S01]  /*0e90*/  LDCU UR7, c[0x0][UR7+0x2b0] ;  /* 0x00005600070777ac */ /* 0x000f220008000800 */
[----:B------:R-:W-:-:S05]  /*0ea0*/  CS2R.32 R0, SR_CgaSize ;  /* 0x0000000000007805 */ /* 0x000fca0000008a00 */
[----:B------:R-:W-:-:S06]  /*0eb0*/  IMAD R0, R0, -0xa0, RZ ;  /* 0xffffff6000007824 */ /* 0x000fcc00078e02ff */
[----:B------:R-:W3:Y:S01]  /*0ec0*/  LDC R0, c[0x0][R0+0x2a4] ;  /* 0x0000a90000007b82 */ /* 0x000ee20000000800 */
[----:B------:R-:W-:Y:S02]  /*0ed0*/  USHF.L.U32 UR23, UR45, 0xc, URZ ;  /* 0x0000000c2d177899 */ /* 0x000fe400080006ff */
[----:B------:R-:W-:Y:S02]  /*0ee0*/  USHF.L.U32 UR22, UR45, 0x5, URZ ;  /* 0x000000052d167899 */ /* 0x000fe400080006ff */
[----:B------:R-:W-:Y:S02]  /*0ef0*/  ULOP3.LUT UR23, UR23, 0x1000, URZ, 0xc0, !UPT ;  /* 0x0000100017177892 */ /* 0x000fe4000f8ec0ff */
[----:B------:R-:W-:Y:S01]  /*0f00*/  ULOP3.LUT UR22, UR22, 0x20, URZ, 0xc0, !UPT ;  /* 0x0000002016167892 */ /* 0x000fe2000f8ec0ff */
[----:B------:R-:W3:Y:S01]  /*0f10*/  LDC R11, c[0x0][0xb24] ;  /* 0x0002c900ff0b7b82 */ /* 0x000ee20000000800 */
[----:B------:R-:W-:Y:S01]  /*0f20*/  UISETP.NE.AND UP2, UPT, UR4, 0x2, UPT ;  /* 0x000000020400788c */ /* 0x000fe2000bf45270 */
[----:B--2---:R-:W-:-:S02]  /*0f30*/  I2FP.F32.U32 R101, UR6 ;  /* 0x0000000600657c45 */ /* 0x004fc40008201000 */
[----:B------:R-:W-:-:S05]  /*0f40*/  CS2R.32 R2, SR_CgaSize ;  /* 0x0000000000027805 */ /* 0x000fca0000008a00 */
[----:B------:R-:W-:-:S06]  /*0f50*/  IMAD R2, R2, -0xa0, RZ ;  /* 0xffffff6002027824 */ /* 0x000fcc00078e02ff */
[----:B------:R-:W2:Y:S01]  /*0f60*/  LDC R2, c[0x0][R2+0x2a0] ;  /* 0x0000a80002027b82 */ /* 0x000ea20000000800 */
[----:B------:R-:W-:Y:S01]  /*0f70*/  MOV R17, UR6 ;  /* 0x0000000600117c02 */ /* 0x000fe20008000f00 */
[----:B----4-:R-:W-:Y:S01]  /*0f80*/  FMUL R101, R101, UR7 ;  /* 0x0000000765657c20 */ /* 0x010fe20008400000 */
[----:B-1----:R-:W-:-:S05]  /*0f90*/  I2FP.F32.U32 R100, R14 ;  /* 0x0000000e00647245 */ /* 0x002fca0000201000 */
[----:B------:R-:W1:Y:S01]  /*0fa0*/  S2UR UR56, SR_CTAID.Z ;  /* 0x00000000003879c3 */ /* 0x000e620000002700 */
[----:B------:R-:W4:Y:S01]  /*0fb0*/  F2I.U32.TRUNC.NTZ R101, R101 ;  /* 0x0000006500657305 */ /* 0x000f22000020f000 */
[----:B---3--:R-:W-:Y:S01]  /*0fc0*/  FMUL R100, R100, UR5 ;  /* 0x0000000564647c20 */ /* 0x008fe20008400000 */
[----:B------:R-:W3:Y:S01]  /*0fd0*/  LDCU UR5, c[0x0][0xb30] ;  /* 0x00016600ff0577ac */ /* 0x000ee20008000800 */
[----:B------:R-:W-:-:S04]  /*0fe0*/  ISETP.GE.AND P0, PT, R11, 0x1, PT ;  /* 0x000000010b00780c */ /* 0x000fc80003f06270 */
[----:B------:R-:W1:Y:S01]  /*0ff0*/  LDC R40, c[0x0][0xb24] ;  /* 0x0002c900ff287b82 */ /* 0x000e620000000800 */
[----:B------:R-:W3:Y:S01]  /*1000*/  F2I.U32.TRUNC.NTZ R100, R100 ;  /* 0x0000006400647305 */ /* 0x000ee2000020f000 */
[----:B----4-:R-:W-:-:S05]  /*1010*/  IADD3 R101, PT, PT, -R101, RZ, RZ ;  /* 0x000000ff65657210 */ /* 0x010fca0007ffe1ff */
[----:B--2---:R-:W-:Y:S01]  /*1020*/  IMAD R101, R2, R101, UR6 ;  /* 0x0000000602657e24 */ /* 0x004fe2000f8e0265 */
[----:B---3--:R-:W-:-:S05]  /*1030*/  IADD3 R100, PT, PT, -R100, RZ, RZ ;  /* 0x000000ff64647210 */ /* 0x008fca0007ffe1ff */
[----:B------:R-:W-:Y:S01]  /*1040*/  IMAD R100, R0, R100, R14 ;  /* 0x0000006400647224 */ /* 0x000fe200078e020e */
[----:B------:R-:W-:Y:S01]  /*1050*/  PRMT R0, RZ, 0x7610, R0 ;  /* 0x00007610ff007816 */ /* 0x000fe20000000000 */
[----:B------:R-:W-:Y:S06]  /*1060*/  BRA.U UP4, `(.L_x_17) ;  /* 0x0000000104207547 */ /* 0x000fec000b800000 */
[C---:B------:R-:W-:Y:S02]  /*1070*/  ISETP.NE.AND P3, PT, R100.reuse, RZ, PT ;  /* 0x000000ff6400720c */ /* 0x040fe40003f65270 */
[----:B------:R-:W-:Y:S02]  /*1080*/  ISETP.NE.AND P1, PT, R100, RZ, PT ;  /* 0x000000ff6400720c */ /* 0x000fe40003f25270 */
[C---:B------:R-:W-:Y:S02]  /*1090*/  ISETP.NE.AND P2, PT, R101.reuse, 0x1, PT ;  /* 0x000000016500780c */ /* 0x040fe40003f45270 */
[----:B------:R-:W-:Y:S02]  /*10a0*/  SEL R0, RZ, 0x2, P3 ;  /* 0x00000002ff007807 */ /* 0x000fe40001800000 */
[----:B------:R-:W-:Y:S02]  /*10b0*/  ISETP.EQ.OR P1, PT, R101, RZ, !P1 ;  /* 0x000000ff6500720c */ /* 0x000fe40004f22670 */
[----:B------:R-:W-:-:S02]  /*10c0*/  SEL R0, R0, 0x2, P2 ;  /* 0x0000000200007807 */ /* 0x000fc40001000000 */
[----:B------:R-:W-:-:S05]  /*10d0*/  SEL R2, RZ, 0x1, !P1 ;  /* 0x00000001ff027807 */ /* 0x000fca0004800000 */
[----:B------:R-:W-:Y:S02]  /*10e0*/  IMAD.IADD R0, R2, 0x1, R0 ;  /* 0x0000000102007824 */ /* 0x000fe400078e0200 */
.L_x_17:
[----:B------:R-:W-:Y:S05]  /*10f0*/  @!P0 BRA `(.L_x_18) ;  /* 0x0000000000b88947 */ /* 0x000fea0003800000 */
[----:B------:R-:W2:Y:S01]  /*1100*/  LDC.64 R4, c[0x0][0xb18] ;  /* 0x0002c600ff047b82 */ /* 0x000ea20000000a00 */
[----:B------:R-:W-:-:S07]  /*1110*/  ISETP.NE.AND P0, PT, R11, 0x1, PT ;  /* 0x000000010b00780c */ /* 0x000fce0003f05270 */
[----:B------:R-:W3:Y:S08]  /*1120*/  LDC R10, c[0x0][0xb0c] ;  /* 0x0002c300ff0a7b82 */ /* 0x000ef00000000800 */
[----:B------:R-:W4:Y:S08]  /*1130*/  LDC R13, c[0x0][0x370] ;  /* 0x0000dc00ff0d7b82 */ /* 0x000f300000000800 */
[----:B------:R-:W1:Y:S01]  /*1140*/  LDC R12, c[0x0][0x374] ;  /* 0x0000dd00ff0c7b82 */ /* 0x000e620000000800 */
[----:B--2---:R-:W-:-:S07]  /*1150*/  ISETP.NE.AND P1, PT, R4, 0x1, PT ;  /* 0x000000010400780c */ /* 0x004fce0003f25270 */
[----:B------:R-:W4:Y:S01]  /*1160*/  LDC.64 R6, c[0x0][0xb10] ;  /* 0x0002c400ff067b82 */ /* 0x000f220000000a00 */
[----:B---3--:R-:W-:-:S07]  /*1170*/  ISETP.NE.AND P2, PT, R10, 0x1, PT ;  /* 0x000000010a00780c */ /* 0x008fce0003f45270 */
[----:B------:R-:W2:Y:S08]  /*1180*/  LDC R9, c[0x0][0xb20] ;  /* 0x0002c800ff097b82 */ /* 0x000eb00000000800 */
[----:B------:R-:W3:Y:S01]  /*1190*/  LDC.64 R2, c[0x0][0xb28] ;  /* 0x0002ca00ff027b82 */ /* 0x000ee20000000a00 */
[----:B-1----:R-:W-:-:S04]  /*11a0*/  IMAD.HI.U32 R15, R12, R5, RZ ;  /* 0x000000050c0f7227 */ /* 0x002fc800078e00ff */
[----:B------:R-:W-:-:S04]  /*11b0*/  IMAD.HI.U32 R5, R14, R5, RZ ;  /* 0x000000050e057227 */ /* 0x000fc800078e00ff */
[----:B----4-:R-:W-:-:S05]  /*11c0*/  IMAD.HI.U32 R16, R13, R6, RZ ;  /* 0x000000060d107227 */ /* 0x010fca00078e00ff */
[----:B------:R-:W-:Y:S01]  /*11d0*/  @P2 SHF.R.U32.HI R13, RZ, R7, R16 ;  /* 0x00000007ff0d2219 */ /* 0x000fe20000011610 */
[C---:B------:R-:W-:Y:S01]  /*11e0*/  IMAD.HI.U32 R16, R17.reuse, R6, RZ ;  /* 0x0000000611107227 */ /* 0x040fe200078e00ff */
[-C--:B--2---:R-:W-:Y:S02]  /*11f0*/  @P1 SHF.R.U32.HI R12, RZ, R9.reuse, R15 ;  /* 0x00000009ff0c1219 */ /* 0x084fe4000001160f */
[----:B------:R-:W-:Y:S02]  /*1200*/  SHF.R.U32.HI R5, RZ, R9, R5 ;  /* 0x00000009ff057219 */ /* 0x000fe40000011605 */
[----:B------:R-:W-:Y:S02]  /*1210*/  SHF.R.U32.HI R16, RZ, R7, R16 ;  /* 0x00000007ff107219 */ /* 0x000fe40000011610 */
[----:B------:R-:W-:Y:S01]  /*1220*/  SEL R5, R14, R5, !P1 ;  /* 0x000000050e057207 */ /* 0x000fe20004800000 */
[----:B---3--:R-:W-:Y:S01]  /*1230*/  IMAD.HI.U32 R15, R12, R2, RZ ;  /* 0x000000020c0f7227 */ /* 0x008fe200078e00ff */
[----:B------:R-:W-:-:S03]  /*1240*/  SEL R16, R17, R16, !P2 ;  /* 0x0000001011107207 */ /* 0x000fc60005000000 */
[----:B------:R-:W-:Y:S01]  /*1250*/  IMAD.HI.U32 R6, R13, R2, RZ ;  /* 0x000000020d067227 */ /* 0x000fe200078e00ff */
[----:B------:R-:W-:-:S04]  /*1260*/  @P0 SHF.R.U32.HI R12, RZ, R3, R15 ;  /* 0x00000003ff0c0219 */ /* 0x000fc8000001160f */
[----:B------:R-:W-:Y:S01]  /*1270*/  @P0 SHF.R.U32.HI R13, RZ, R3, R6 ;  /* 0x00000003ff0d0219 */ /* 0x000fe20000011606 */
[----:B------:R-:W-:-:S04]  /*1280*/  IMAD R12, R12, R11, RZ ;  /* 0x0000000b0c0c7224 */ /* 0x000fc800078e02ff */
[----:B------:R-:W-:Y:S01]  /*1290*/  IMAD R6, R13, R11, RZ ;  /* 0x0000000b0d067224 */ /* 0x000fe200078e02ff */
[----:B------:R-:W-:-:S04]  /*12a0*/  ISETP.GE.AND P1, PT, R5, R12, PT ;  /* 0x0000000c0500720c */ /* 0x000fc80003f26270 */
[----:B------:R-:W-:Y:S01]  /*12b0*/  ISETP.GE.OR P1, PT, R16, R6, P1 ;  /* 0x000000061000720c */ /* 0x000fe20000f26670 */
[----:B------:R-:W-:-:S05]  /*12c0*/  IMAD.HI.U32 R6, R5, R2, RZ ;  /* 0x0000000205067227 */ /* 0x000fca00078e00ff */
[----:B------:R-:W-:-:S04]  /*12d0*/  SHF.R.U32.HI R6, RZ, R3, R6 ;  /* 0x00000003ff067219 */ /* 0x000fc80000011606 */
[----:B------:R-:W-:-:S03]  /*12e0*/  SEL R6, R5, R6, !P0 ;  /* 0x0000000605067207 */ /* 0x000fc60004000000 */
[----:B------:R-:W-:Y:S01]  /*12f0*/  @!P1 IMAD.HI.U32 R7, R16, R2, RZ ;  /* 0x0000000210079227 */ /* 0x000fe200078e00ff */
[----:B------:R-:W-:-:S04]  /*1300*/  IADD3 R2, PT, PT, -R6, RZ, RZ ;  /* 0x000000ff06027210 */ /* 0x000fc80007ffe1ff */
[----:B------:R-:W-:Y:S01]  /*1310*/  @!P1 SHF.R.U32.HI R3, RZ, R3, R7 ;  /* 0x00000003ff039219 */ /* 0x000fe20000011607 */
[----:B------:R-:W-:Y:S01]  /*1320*/  IMAD R2, R11, R2, R5 ;  /* 0x000000020b027224 */ /* 0x000fe200078e0205 */
[----:B------:R-:W-:Y:S02]  /*1330*/  IADD3 R7, PT, PT, -R5, RZ, RZ ;  /* 0x000000ff05077210 */ /* 0x000fe40007ffe1ff */
[----:B------:R-:W-:-:S03]  /*1340*/  @!P1 SEL R3, R16, R3, !P0 ;  /* 0x0000000310039207 */ /* 0x000fc60004000000 */
[----:B------:R-:W-:Y:S02]  /*1350*/  IMAD R7, R4, R7, R14 ;  /* 0x0000000704077224 */ /* 0x000fe400078e020e */
[--C-:B------:R-:W-:Y:S02]  /*1360*/  @!P1 IMAD.IADD R6, R6, 0x1, -R3.reuse ;  /* 0x0000000106069824 */ /* 0x100fe400078e0a03 */
[----:B------:R-:W-:Y:S01]  /*1370*/  @!P1 IMAD R3, R2, R13, R3 ;  /* 0x0000000d02039224 */ /* 0x000fe200078e0203 */
[----:B------:R-:W-:Y:S01]  /*1380*/  IADD3 R2, PT, PT, -R16, RZ, RZ ;  /* 0x000000ff10027210 */ /* 0x000fe20007ffe1ff */
[----:B------:R-:W-:Y:S02]  /*1390*/  @!P1 IMAD R5, R6, R11, R16 ;  /* 0x0000000b06059224 */ /* 0x000fe400078e0210 */
[----:B------:R-:W-:Y:S02]  /*13a0*/  @!P1 IMAD.MOV.U32 R16, RZ, RZ, R3 ;  /* 0x000000ffff109224 */ /* 0x000fe400078e0003 */
[----:B------:R-:W-:-:S02]  /*13b0*/  IMAD R2, R10, R2, R17 ;  /* 0x000000020a027224 */ /* 0x000fc400078e0211 */
[----:B------:R-:W-:Y:S02]  /*13c0*/  IMAD R14, R5, R4, R7 ;  /* 0x00000004050e7224 */ /* 0x000fe400078e0207 */
[----:B------:R-:W-:Y:S02]  /*13d0*/  IMAD R17, R16, R10, R2 ;  /* 0x0000000a10117224 */ /* 0x000fe400078e0202 */
.L_x_18:
[----:B------:R-:W-:-:S09]  /*13e0*/  UISETP.NE.AND UP3, UPT, UR5, 0x1, UPT ;  /* 0x000000010500788c */ /* 0x000fd2000bf65270 */
[----:B------:R-:W-:Y:S05]  /*13f0*/  BRA.U UP3, `(.L_x_19) ;  /* 0x0000000103407547 */ /* 0x000fea000b800000 */
[----:B------:R-:W2:Y:S08]  /*1400*/  LDC.64 R4, c[0x0][0xb10] ;  /* 0x0002c400ff047b82 */ /* 0x000eb00000000a00 */
[----:B------:R-:W3:Y:S08]  /*1410*/  LDC.64 R2, c[0x0][0xb18] ;  /* 0x0002c600ff027b82 */ /* 0x000ef00000000a00 */
[----:B------:R-:W4:Y:S08]  /*1420*/  LDC R6, c[0x0][0xb20] ;  /* 0x0002c800ff067b82 */ /* 0x000f300000000800 */
[----:B------:R-:W1:Y:S01]  /*1430*/  LDC R7, c[0x0][0xb0c] ;  /* 0x0002c300ff077b82 */ /* 0x000e620000000800 */
[----:B--2---:R-:W-:-:S05]  /*1440*/  IMAD.HI.U32 R4, R17, R4, RZ ;  /* 0x0000000411047227 */ /* 0x004fca00078e00ff */
[----:B------:R-:W-:Y:S01]  /*1450*/  SHF.R.U32.HI R4, RZ, R5, R4 ;  /* 0x00000005ff047219 */ /* 0x000fe20000011604 */
[----:B---3--:R-:W-:Y:S01]  /*1460*/  IMAD.HI.U32 R3, R14, R3, RZ ;  /* 0x000000030e037227 */ /* 0x008fe200078e00ff */
[----:B------:R-:W-:-:S04]  /*1470*/  ISETP.NE.AND P0, PT, R2, 0x1, PT ;  /* 0x000000010200780c */ /* 0x000fc80003f05270 */
[----:B----4-:R-:W-:-:S04]  /*1480*/  SHF.R.U32.HI R3, RZ, R6, R3 ;  /* 0x00000006ff037219 */ /* 0x010fc80000011603 */
[----:B------:R-:W-:Y:S02]  /*1490*/  SEL R3, R14, R3, !P0 ;  /* 0x000000030e037207 */ /* 0x000fe40004000000 */
[----:B-1----:R-:W-:-:S04]  /*14a0*/  ISETP.NE.AND P1, PT, R7, 0x1, PT ;  /* 0x000000010700780c */ /* 0x002fc80003f25270 */
[----:B------:R-:W-:-:S05]  /*14b0*/  SEL R4, R17, R4, !P1 ;  /* 0x0000000411047207 */ /* 0x000fca0004800000 */
[----:B------:R-:W-:Y:S02]  /*14c0*/  IMAD.IADD R5, R3, 0x1, -R4 ;  /* 0x0000000103057824 */ /* 0x000fe400078e0a04 */
[----:B------:R-:W-:Y:S02]  /*14d0*/  IMAD.IADD R3, R4, 0x1, -R3 ;  /* 0x0000000104037824 */ /* 0x000fe400078e0a03 */
[----:B------:R-:W-:Y:S02]  /*14e0*/  IMAD R17, R5, R7, R17 ;  /* 0x0000000705117224 */ /* 0x000fe400078e0211 */
[----:B------:R-:W-:Y:S02]  /*14f0*/  IMAD R14, R3, R2, R14 ;  /* 0x00000002030e7224 */ /* 0x000fe400078e020e */
.L_x_19:
[----:B------:R-:W-:Y:S05]  /*1500*/  BRA.U !UP1, `(.L_x_20) ;  /* 0x00000001090c7547 */ /* 0x000fea000b800000 */
[----:B------:R-:W-:Y:S01]  /*1510*/  UCGABAR_WAIT ;  /* 0x0000000000007dc7 */ /* 0x000fe20008000000 */
[----:B------:R-:W-:Y:S01]  /*1520*/  CCTL.IVALL ;  /* 0x00000000ff00798f */ /* 0x000fe20002000000 */
[----:B------:R-:W-:Y:S05]  /*1530*/  BRA `(.L_x_21) ;  /* 0x0000000000047947 */ /* 0x000fea0003800000 */
.L_x_20:
[----:B------:R-:W-:Y:S06]  /*1540*/  BAR.SYNC.DEFER_BLOCKING 0x0 ;  /* 0x0000000000007b1d */ /* 0x000fec0000010000 */
.L_x_21:
[----:B------:R-:W-:Y:S05]  /*1550*/  BRA.U UP2, `(.L_x_22) ;  /* 0x0000001d02887547 */ /* 0x000fea000b800000 */
[----:B------:R-:W2:Y:S01]  /*1560*/  LDCU UR7, c[0x0][0x388] ;  /* 0x00007100ff0777ac */ /* 0x000ea20008000800 */
[----:B------:R-:W3:Y:S01]  /*1570*/  LDC R10, c[0x0][0x370] ;  /* 0x0000dc00ff0a7b82 */ /* 0x000ee20000000800 */
[----:B------:R-:W-:Y:S01]  /*1580*/  PLOP3.LUT P0, PT, PT, PT, UP6, 0x80, 0x8 ;  /* 0x000000000008781c */ /* 0x000fe20003f0f068 */
[----:B------:R-:W-:Y:S01]  /*1590*/  IMAD.MOV.U32 R15, RZ, RZ, 0x1 ;  /* 0x00000001ff0f7424 */ /* 0x000fe200078e00ff */
[----:B------:R-:W4:Y:S01]  /*15a0*/  LDCU UR6, c[0x0][0x38c] ;  /* 0x00007180ff0677ac */ /* 0x000f220008000800 */
[----:B------:R-:W-:Y:S01]  /*15b0*/  ISETP.EQ.OR P4, PT, R8, RZ, P5 ;  /* 0x000000ff0800720c */ /* 0x000fe20002f82670 */
[----:B------:R-:W-:Y:S01]  /*15c0*/  IMAD.MOV.U32 R13, RZ, RZ, RZ ;  /* 0x000000ffff0d7224 */ /* 0x000fe200078e00ff */
[----:B------:R-:W-:Y:S01]  /*15d0*/  PLOP3.LUT P0, PT, P0, PT, PT, 0x8, 0x80 ;  /* 0x000000000080781c */ /* 0x000fe2000070e170 */
[----:B------:R-:W1:Y:S01]  /*15e0*/  LDCU UR30, c[0x0][0x390] ;  /* 0x00007200ff1e77ac */ /* 0x000e620008000800 */
[----:B------:R-:W3:Y:S01]  /*15f0*/  LDC R0, c[0x0][0x374] ;  /* 0x0000dd00ff007b82 */ /* 0x000ee20000000800 */
[----:B------:R-:W-:-:S02]  /*1600*/  UISETP.NE.AND UP0, UPT, UR4, URZ, UPT ;  /* 0x000000ff0400728c */ /* 0x000fc4000bf05270 */
[----:B------:R-:W-:Y:S01]  /*1610*/  USEL UR34, URZ, 0x1, UP5 ;  /* 0x00000001ff227887 */ /* 0x000fe2000a800000 */
[----:B------:R-:W1:Y:S01]  /*1620*/  LDCU.64 UR32, c[0x0][0x348] ;  /* 0x00006900ff2077ac */ /* 0x000e620008000a00 */
[----:B--2---:R-:W-:Y:S02]  /*1630*/  UIADD3 UR7, UPT, UPT, UR7, 0x3f, URZ ;  /* 0x0000003f07077890 */ /* 0x004fe4000fffe0ff */
[----:B------:R-:W-:Y:S02]  /*1640*/  USEL UR34, UR34, 0x2, UP0 ;  /* 0x0000000222227887 */ /* 0x000fe40008000000 */
[----:B------:R-:W-:Y:S01]  /*1650*/  USHF.R.S32.HI UR5, URZ, 0x1f, UR7 ;  /* 0x0000001fff057899 */ /* 0x000fe20008011407 */
[----:B------:R-:W-:Y:S01]  /*1660*/  UMOV UR37, URZ ;  /* 0x000000ff00257c82 */ /* 0x000fe20008000000 */
[----:B------:R-:W-:Y:S02]  /*1670*/  UMOV UR29, URZ ;  /* 0x000000ff001d7c82 */ /* 0x000fe40008000000 */
[----:B------:R-:W-:Y:S01]  /*1680*/  ULEA.HI UR5, UR5, UR7, URZ, 0x6 ;  /* 0x0000000705057291 */ /* 0x000fe2000f8f30ff */
[----:B------:R-:W-:-:S03]  /*1690*/  UMOV UR36, URZ ;  /* 0x000000ff00247c82 */ /* 0x000fc60008000000 */
[----:B------:R-:W-:-:S04]  /*16a0*/  USHF.R.S32.HI UR5, URZ, 0x6, UR5 ;  /* 0x00000006ff057899 */ /* 0x000fc80008011405 */
[----:B----4-:R-:W-:-:S03]  /*16b0*/  UIMAD UR6, UR5, UR6, URZ ;  /* 0x00000006050672a4 */ /* 0x010fc6000f8e02ff */
[----:B------:R-:W-:Y:S01]  /*16c0*/  UMOV UR5, 0x400 ;  /* 0x0000040000057882 */ /* 0x000fe20000000000 */
[----:B-1----:R-:W-:Y:S02]  /*16d0*/  UIMAD UR30, UR6, UR30, URZ ;  /* 0x0000001e061e72a4 */ /* 0x002fe4000f8e02ff */
[----:B------:R-:W-:Y:S02]  /*16e0*/  ULEA UR45, UR45, UR5, 0x18 ;  /* 0x000000052d2d7291 */ /* 0x000fe4000f8ec0ff */
[----:B------:R-:W-:Y:S02]  /*16f0*/  UISETP.NE.AND UP2, UPT, UR30, URZ, UPT ;  /* 0x000000ff1e00728c */ /* 0x000fe4000bf45270 */
[----:B------:R-:W-:Y:S02]  /*1700*/  UISETP.LT.U32.AND UP1, UPT, UR30, 0x11, UPT ;  /* 0x000000111e00788c */ /* 0x000fe4000bf21070 */
[----:B------:R-:W-:Y:S02]  /*1710*/  UIADD3 UR38, UPT, UPT, UR45, 0x15400, UR23 ;  /* 0x000154002d267890 */ /* 0x000fe4000fffe017 */
[----:B------:R-:W-:-:S04]  /*1720*/  USEL UR39, UR30, 0x11, UP1 ;  /* 0x000000111e277887 */ /* 0x000fc80008800000 */
[----:B------:R-:W-:Y:S02]  /*1730*/  UIADD3 UR31, UPT, UPT, UR39, -0x1, URZ ;  /* 0xffffffff271f7890 */ /* 0x000fe4000fffe0ff */
[----:B------:R-:W-:Y:S02]  /*1740*/  @!UP2 UIADD3 UR31, UPT, UPT, UR39, URZ, URZ ;  /* 0x000000ff271fa290 */ /* 0x000fe4000fffe0ff */
[----:B------:R-:W-:Y:S02]  /*1750*/  UIADD3 UR39, UPT, UPT, UR30, -UR39, URZ ;  /* 0x800000271e277290 */ /* 0x000fe4000fffe0ff */
[----:B---3--:R-:W-:-:S12]  /*1760*/  UIADD3 UR31, UPT, UPT, UR31, 0x1, URZ ;  /* 0x000000011f1f7890 */ /* 0x008fd8000fffe0ff */
.L_x_40:
[----:B------:R-:W-:Y:S01]  /*1770*/  ULEA UR4, UR37, UR45, 0x3 ;  /* 0x0000002d25047291 */ /* 0x000fe2000f8e18ff */
[----:B------:R-:W-:Y:S01]  /*1780*/  SHF.L.U32 R2, R15, 0x1f, RZ ;  /* 0x0000001f0f027819 */ /* 0x000fe200000006ff */
[----:B------:R-:W-:Y:S01]  /*1790*/  UISETP.NE.AND UP0, UPT, UR30, URZ, UPT ;  /* 0x000000ff1e00728c */ /* 0x000fe2000bf05270 */
[----:B------:R-:W-:Y:S01]  /*17a0*/  R2UR UR18, R14 ;  /* 0x000000000e1272ca */ /* 0x000fe200000e0000 */
[----:B------:R-:W-:Y:S01]  /*17b0*/  IMAD.SHL.U32 R17, R17, 0x40, RZ ;  /* 0x0000004011117824 */ /* 0x000fe200078e00ff */
[----:B------:R-:W-:Y:S01]  /*17c0*/  UMOV UR35, URZ ;  /* 0x000000ff00237c82 */ /* 0x000fe20008000000 */
[----:B------:R-:W-:Y:S01]  /*17d0*/  UMOV UR21, URZ ;  /* 0x000000ff00157c82 */ /* 0x000fe20008000000 */
[----:B------:R-:W-:Y:S02]  /*17e0*/  UMOV UR20, URZ ;  /* 0x000000ff00147c82 */ /* 0x000fe40008000000 */
[----:B----4-:R1:W2:Y:S07]  /*17f0*/  SYNCS.PHASECHK.TRANS64.TRYWAIT P2, [UR4+0x88], R2 ;  /* 0x00008802ff0075a7 */ /* 0x0102ae0008041104 */
[----:B------:R-:W-:Y:S01]  /*1800*/  USHF.L.U32 UR18, UR18, 0x7, URZ ;  /* 0x0000000712127899 */ /* 0x000fe200080006ff */
[----:B---3--:R-:W-:Y:S11]  /*1810*/  BRA.U !UP0, `(.L_x_23) ;  /* 0x0000000508787547 */ /* 0x008ff6000b800000 */
[----:B------:R-:W3:Y:S01]  /*1820*/  LDC.64 R8, c[0x0][0x480] ;  /* 0x00012000ff087b82 */ /* 0x000ee20000000a00 */
[----:B------:R-:W4:Y:S01]  /*1830*/  LDCU UR25, c[0x0][0x390] ;  /* 0x00007200ff1977ac */ /* 0x000f220008000800 */
[----:B------:R-:W2:Y:S06]  /*1840*/  LDCU UR26, c[0x0][0x38c] ;  /* 0x00007180ff1a77ac */ /* 0x000eac0008000800 */
[----:B------:R-:W4:Y:S01]  /*1850*/  LDC.64 R6, c[0x0][0x488] ;  /* 0x00012200ff067b82 */ /* 0x000f220000000a00 */
[----:B------:R-:W2:Y:S01]  /*1860*/  LDCU.64 UR14, c[0x0][0x4b8] ;  /* 0x00009700ff0e77ac */ /* 0x000ea20008000a00 */
[----:B------:R-:W-:Y:S01]  /*1870*/  UIADD3 UR36, UPT, UPT, UR31, UR29, URZ ;  /* 0x0000001d1f247290 */ /* 0x000fe2000fffe0ff */
[----:B------:R-:W-:-:S05]  /*1880*/  UMOV UR35, URZ ;  /* 0x000000ff00237c82 */ /* 0x000fca0008000000 */
[----:B-1----:R-:W1:Y:S01]  /*1890*/  LDC.64 R2, c[0x0][0x490] ;  /* 0x00012400ff027b82 */ /* 0x002e620000000a00 */
[----:B------:R-:W-:Y:S01]  /*18a0*/  UMOV UR27, UR37 ;  /* 0x00000025001b7c82 */ /* 0x000fe20008000000 */
[----:B------:R-:W-:Y:S01]  /*18b0*/  UMOV UR20, URZ ;  /* 0x000000ff00147c82 */ /* 0x000fe20008000000 */
[----:B------:R-:W-:Y:S01]  /*18c0*/  UMOV UR21, URZ ;  /* 0x000000ff00157c82 */ /* 0x000fe20008000000 */
[----:B---3--:R-:W-:Y:S01]  /*18d0*/  IMAD.HI.U32 R9, R17, R9, RZ ;  /* 0x0000000911097227 */ /* 0x008fe200078e00ff */
[----:B------:R-:W-:-:S03]  /*18e0*/  ISETP.NE.AND P1, PT, R8, 0x1, PT ;  /* 0x000000010800780c */ /* 0x000fc60003f25270 */
[----:B------:R-:W3:Y:S01]  /*18f0*/  LDC.64 R4, c[0x0][0x4b0] ;  /* 0x00012c00ff047b82 */ /* 0x000ee20000000a00 */
[----:B----4-:R-:W-:-:S04]  /*1900*/  SHF.R.U32.HI R6, RZ, R6, R9 ;  /* 0x00000006ff067219 */ /* 0x010fc80000011609 */
[----:B------:R-:W-:Y:S02]  /*1910*/  SEL R6, R17, R6, !P1 ;  /* 0x0000000611067207 */ /* 0x000fe40004800000 */
[----:B------:R-:W-:Y:S02]  /*1920*/  ISETP.NE.AND P1, PT, R7, 0x1, PT ;  /* 0x000000010700780c */ /* 0x000fe40003f25270 */
[C---:B------:R-:W-:Y:S01]  /*1930*/  R2UR UR4, R6.reuse ;  /* 0x00000000060472ca */ /* 0x040fe200000e0000 */
[----:B-1----:R-:W-:-:S04]  /*1940*/  IMAD.HI.U32 R2, R6, R2, RZ ;  /* 0x0000000206027227 */ /* 0x002fc800078e00ff */
[----:B------:R-:W-:Y:S01]  /*1950*/  IMAD.MOV R14, RZ, RZ, -R6 ;  /* 0x000000ffff0e7224 */ /* 0x000fe200078e0a06 */
[----:B------:R-:W-:-:S03]  /*1960*/  SHF.R.U32.HI R2, RZ, R3, R2 ;  /* 0x00000003ff027219 */ /* 0x000fc60000011602 */
[----:B------:R-:W-:Y:S01]  /*1970*/  IMAD R14, R8, R14, R17 ;  /* 0x0000000e080e7224 */ /* 0x000fe200078e0211 */
[----:B------:R-:W-:Y:S01]  /*1980*/  R2UR UR13, R2 ;  /* 0x00000000020d72ca */ /* 0x000fe200000e0000 */
[----:B------:R-:W-:Y:S01]  /*1990*/  VOTEU.ANY UP0, P1 ;  /* 0x0000000000ff7886 */ /* 0x000fe20000800100 */
[----:B------:R-:W1:Y:S01]  /*19a0*/  LDC.64 R2, c[0x0][0x4d0] ;  /* 0x00013400ff027b82 */ /* 0x000e620000000a00 */
[----:B---3--:R-:W-:Y:S02]  /*19b0*/  R2UR UR8, R4 ;  /* 0x00000000040872ca */ /* 0x008fe400000e0000 */
[----:B------:R-:W-:Y:S02]  /*19c0*/  R2UR UR9, R14 ;  /* 0x000000000e0972ca */ /* 0x000fe400000e0000 */
[----:B------:R-:W-:-:S06]  /*19d0*/  R2UR UR6, R5 ;  /* 0x00000000050672ca */ /* 0x000fcc00000e0000 */
[----:B------:R-:W-:Y:S01]  /*19e0*/  USEL UR13, UR4, UR13, !UP0 ;  /* 0x0000000d040d7287 */ /* 0x000fe2000c000000 */
[----:B------:R-:W3:Y:S05]  /*19f0*/  LDCU.64 UR4, c[0x0][0x4d8] ;  /* 0x00009b00ff0477ac */ /* 0x000eea0008000a00 */
[----:B------:R-:W-:-:S04]  /*1a00*/  IMAD R9, RZ, RZ, -UR13 ;  /* 0x8000000dff097e24 */ /* 0x000fc8000f8e02ff */
[----:B------:R-:W-:Y:S01]  /*1a10*/  IMAD R9, R7, R9, R6 ;  /* 0x0000000907097224 */ /* 0x000fe200078e0206 */
[----:B-1----:R-:W-:-:S04]  /*1a20*/  R2UR UR11, R2 ;  /* 0x00000000020b72ca */ /* 0x002fc800000e0000 */
[----:B------:R-:W-:Y:S02]  /*1a30*/  R2UR UR7, R9 ;  /* 0x00000000090772ca */ /* 0x000fe400000e0000 */
[----:B------:R-:W-:-:S07]  /*1a40*/  R2UR UR12, R3 ;  /* 0x00000000030c72ca */ /* 0x000fce00000e0000 */
[----:B------:R-:W-:-:S06]  /*1a50*/  UIMAD UR11, UR9, UR8, UR11 ;  /* 0x00000008090b72a4 */ /* 0x000fcc000f8e020b */
[----:B--23--:R-:W-:-:S12]  /*1a60*/  UIMAD UR12, UR7, UR6, UR12 ;  /* 0x00000006070c72a4 */ /* 0x00cfd8000f8e020c */
.L_x_29:
[----:B--2---:R-:W-:Y:S01]  /*1a70*/  @!P5 MOV R3, 0x3000 ;  /* 0x000030000003d802 */ /* 0x004fe20000000f00 */
[----:B------:R-:W-:Y:S01]  /*1a80*/  ULEA UR9, UR27, UR45, 0x3 ;  /* 0x0000002d1b097291 */ /* 0x000fe2000f8e18ff */
[----:B----4-:R-:W-:Y:S11]  /*1a90*/  @P2 BRA `(.L_x_24) ;  /* 0x00000000000c2947 */ /* 0x010ff60003800000 */
[----:B------:R-:W-:Y:S04]  /*1aa0*/  SHF.L.U32 R4, R15, 0x1f, RZ ;  /* 0x0000001f0f047819 */ /* 0x000fe800000006ff */
[----:B------:R-:W1:Y:S02]  /*1ab0*/  SYNCS.PHASECHK.TRANS64.TRYWAIT P1, [UR9+0x88], R4 ;  /* 0x00008804ff0075a7 */ /* 0x000e640008021109 */
[----:B-1----:R-:W-:Y:S05]  /*1ac0*/  @!P1 BRA `(.L_x_25) ;  /* 0x0000006000a49947 */ /* 0x002fea0003800000 */
.L_x_24:
[----:B------:R2:W-:Y:S01]  /*1ad0*/  @!P5 SYNCS.ARRIVE.TRANS64 RZ, [UR9], R3 ;  /* 0x00000003ffffd9a7 */ /* 0x0005e20008000009 */
[----:B------:R-:W-:Y:S04]  /*1ae0*/  ULOP3.LUT UR6, UR34, 0x2, URZ, 0xfc, !UPT ;  /* 0x0000000222067892 */ /* 0x000fe8000f8efcff */
[----:B------:R-:W-:Y:S09]  /*1af0*/  UISETP.NE.AND UP0, UPT, UR6, 0x2, UPT ;  /* 0x000000020600788c */ /* 0x000ff2000bf05270 */
[----:B------:R-:W-:Y:S05]  /*1b00*/  BRA.U UP0, `(.L_x_26) ;  /* 0x0000000100047547 */ /* 0x000fea000b800000 */
[----:B------:R-:W-:Y:S05]  /*1b10*/  BPT.TRAP 0x1 ;  /* 0x000000040000795c */ /* 0x000fea0000300000 */
.L_x_26:
[----:B------:R-:W-:Y:S04]  /*1b20*/  BSSY.RECONVERGENT B0, `(.L_x_27) ;  /* 0x0000003000007945 */ /* 0x000fe80003800200 */
[----:B------:R-:W-:Y:S05]  /*1b30*/  @P4 BRA `(.L_x_28) ;  /* 0x0000000000044947 */ /* 0x000fea0003800000 */
[----:B------:R-:W-:Y:S05]  /*1b40*/  BPT.TRAP 0x1 ;  /* 0x000000040000795c */ /* 0x000fea0000300000 */
.L_x_28:
[----:B------:R-:W-:Y:S05]  /*1b50*/  BSYNC.RECONVERGENT B0 ;  /* 0x0000000000007941 */ /* 0x000fea0003800200 */
.L_x_27:
[----:B------:R-:W-:Y:S02]  /*1b60*/  UIADD3 UR37, UPT, UPT, UR27, 0x1, URZ ;  /* 0x000000011b257890 */ /* 0x000fe4000fffe0ff */
[----:B------:R-:W-:Y:S02]  /*1b70*/  UIMAD UR7, UR20, UR14, UR4 ;  /* 0x0000000e140772a4 */ /* 0x000fe4000f8e0204 */
[----:B------:R-:W-:Y:S02]  /*1b80*/  UISETP.NE.AND UP0, UPT, UR37, 0x11, UPT ;  /* 0x000000112500788c */ /* 0x000fe4000bf05270 */
[----:B------:R-:W-:Y:S02]  /*1b90*/  UIMAD UR6, UR21, UR15, UR5 ;  /* 0x0000000f150672a4 */ /* 0x000fe4000f8e0205 */
[----:B------:R-:W-:Y:S02]  /*1ba0*/  USEL UR10, URZ, 0x1, UP0 ;  /* 0x00000001ff0a7887 */ /* 0x000fe40008000000 */
[----:B------:R-:W-:Y:S02]  /*1bb0*/  USEL UR37, UR37, URZ, UP0 ;  /* 0x000000ff25257287 */ /* 0x000fe40008000000 */
[----:B------:R-:W-:Y:S02]  /*1bc0*/  UIADD3 UR46, UP1, UPT, UR32, 0x80, URZ ;  /* 0x00000080202e7890 */ /* 0x000fe4000ff3e0ff */
[----:B------:R-:W-:Y:S01]  /*1bd0*/  ULEA UR8, UR37, UR45, 0x3 ;  /* 0x0000002d25087291 */ /* 0x000fe2000f8e18ff */
[----:B------:R-:W-:Y:S01]  /*1be0*/  LOP3.LUT R15, R15, UR10, RZ, 0x3c, !PT ;  /* 0x0000000a0f0f7c12 */ /* 0x000fe2000f8e3cff */
[----:B------:R-:W-:Y:S02]  /*1bf0*/  UPRMT UR43, UR7, 0x40, UR6 ;  /* 0x00000040072b7896 */ /* 0x000fe40008000006 */
[----:B------:R-:W-:Y:S01]  /*1c00*/  USHF.L.U32 UR10, UR35, 0x6, URZ ;  /* 0x00000006230a7899 */ /* 0x000fe200080006ff */
[----:B-1----:R-:W-:Y:S01]  /*1c10*/  SHF.L.U32 R2, R15, 0x1f, RZ ;  /* 0x0000001f0f027819 */ /* 0x002fe200000006ff */
[----:B------:R-:W-:Y:S02]  /*1c20*/  UIADD3.X UR47, UPT, UPT, URZ, UR33, URZ, UP1, !UPT ;  /* 0x00000021ff2f7290 */ /* 0x000fe40008ffe4ff */
[----:B------:R-:W-:Y:S01]  /*1c30*/  UPRMT UR42, UR43, 0x5410, URZ ;  /* 0x000054102b2a7896 */ /* 0x000fe200080000ff */
[----:B------:R3:W4:Y:S01]  /*1c40*/  SYNCS.PHASECHK.TRANS64.TRYWAIT P2, [UR8+0x88], R2 ;  /* 0x00008802ff0075a7 */ /* 0x0007220008041108 */
[----:B------:R-:W-:Y:S02]  /*1c50*/  ULEA UR8, UR27, UR45, 0xc ;  /* 0x0000002d1b087291 */ /* 0x000fe4000f8e60ff */
[----:B------:R-:W-:Y:S02]  /*1c60*/  UIADD3 UR40, UP0, UPT, UR32, 0x180, URZ ;  /* 0x0000018020287890 */ /* 0x000fe4000ff1e0ff */
[----:B------:R-:W-:Y:S02]  /*1c70*/  UIADD3 UR8, UPT, UPT, UR8, 0x4400, URZ ;  /* 0x0000440008087890 */ /* 0x000fe4000fffe0ff */
[----:B------:R-:W-:Y:S02]  /*1c80*/  ULEA UR17, UR27, UR23, 0xd ;  /* 0x000000171b117291 */ /* 0x000fe4000f8e68ff */
[----:B------:R-:W-:Y:S02]  /*1c90*/  UIADD3.X UR41, UPT, UPT, URZ, UR33, URZ, UP0, !UPT ;  /* 0x00000021ff297290 */ /* 0x000fe400087fe4ff */
[----:B------:R-:W-:Y:S02]  /*1ca0*/  UIADD3 UR16, UPT, UPT, UR45, 0x15400, UR17 ;  /* 0x000154002d107890 */ /* 0x000fe4000fffe011 */
[----:B------:R-:W-:Y:S01]  /*1cb0*/  ULOP3.LUT UR19, UR22, UR10, URZ, 0xfc, !UPT ;  /* 0x0000000a16137292 */ /* 0x000fe2000f8efcff */
[----:B------:R-:W-:Y:S01]  /*1cc0*/  UTMALDG.4D.IM2COL [UR8], [UR46], UR42 ;  /* 0x000000082e0073b4 */ /* 0x000fe2000805802a */
[----:B------:R-:W-:Y:S02]  /*1cd0*/  UIADD3 UR28, UPT, UPT, UR20, 0x1, URZ ;  /* 0x00000001141c7890 */ /* 0x000fe4000fffe0ff */
[----:B------:R-:W-:Y:S02]  /*1ce0*/  UIADD3 UR27, UPT, UPT, UR21, 0x1, URZ ;  /* 0x00000001151b7890 */ /* 0x000fe4000fffe0ff */
[----:B------:R-:W-:Y:S02]  /*1cf0*/  UISETP.NE.AND UP2, UPT, UR28, UR26, UPT ;  /* 0x0000001a1c00728c */ /* 0x000fe4000bf45270 */
[----:B------:R-:W-:Y:S02]  /*1d00*/  UIADD3 UR29, UPT, UPT, UR29, 0x1, URZ ;  /* 0x000000011d1d7890 */ /* 0x000fe4000fffe0ff */
[----:B------:R-:W-:Y:S01]  /*1d10*/  UIADD3 UR43, UPT, UPT, UR35, 0x1, URZ ;  /* 0x00000001232b7890 */ /* 0x000fe2000fffe0ff */
[----:B------:R-:W-:Y:S01]  /*1d20*/  UMOV UR24, 0x30000 ;  /* 0x0003000000187882 */ /* 0x000fe20000000000 */
[----:B------:R-:W-:Y:S01]  /*1d30*/  UMOV UR48, 0x0 ;  /* 0x0000000000307882 */ /* 0x000fe20000000000 */
[----:B------:R-:W-:Y:S01]  /*1d40*/  UMOV UR49, 0x10000000 ;  /* 0x1000000000317882 */ /* 0x000fe20000000000 */
[----:B------:R-:W-:Y:S03]  /*1d50*/  UMOV UR17, UR9 ;  /* 0x0000000900117c82 */ /* 0x000fe60008000000 */
[----:B------:R-:W-:Y:S01]  /*1d60*/  @UP2 UIADD3 UR27, UPT, UPT, UR21, URZ, URZ ;  /* 0x000000ff151b2290 */ /* 0x000fe2000fffe0ff */
[----:B------:R1:W-:Y:S03]  /*1d70*/  UTMALDG.4D.MULTICAST [UR16], [UR40], UR24, desc[UR48] ;  /* 0x00003010280073b4 */ /* 0x0003e60008019818 */
[----:B------:R-:W-:Y:S11]  /*1d80*/  UISETP.NE.AND UP0, UPT, UR27, UR25, UPT ;  /* 0x000000191b00728c */ /* 0x000ff6000bf05270 */
[----:B------:R-:W-:Y:S07]  /*1d90*/  @UP0 UIADD3 UR43, UPT, UPT, UR35, URZ, URZ ;  /* 0x000000ff232b0290 */ /* 0x000fee000fffe0ff */
[----:B------:R-:W-:Y:S01]  /*1da0*/  UMOV UR35, UR43 ;  /* 0x0000002b00237c82 */ /* 0x000fe20008000000 */
[----:B-1----:R-:W-:Y:S02]  /*1db0*/  USEL UR21, UR27, URZ, UP0 ;  /* 0x000000ff1b157287 */ /* 0x002fe40008000000 */
[----:B------:R-:W-:Y:S02]  /*1dc0*/  UISETP.NE.AND UP0, UPT, UR29, UR36, UPT ;  /* 0x000000241d00728c */ /* 0x000fe4000bf05270 */
[----:B------:R-:W-:Y:S01]  /*1dd0*/  USEL UR20, UR28, URZ, UP2 ;  /* 0x000000ff1c147287 */ /* 0x000fe20009000000 */
[----:B------:R-:W-:Y:S06]  /*1de0*/  UMOV UR27, UR37 ;  /* 0x00000025001b7c82 */ /* 0x000fec0008000000 */
[----:B---3--:R-:W-:Y:S05]  /*1df0*/  BRA.U UP0, `(.L_x_29) ;  /* 0xfffffffd001c7547 */ /* 0x008fea000b83ffff */
.L_x_23:
[----:B------:R-:W-:Y:S01]  /*1e00*/  ULEA UR4, UR37, UR45, 0x3 ;  /* 0x0000002d25047291 */ /* 0x000fe2000f8e18ff */
[----:B-1----:R-:W-:Y:S01]  /*1e10*/  SHF.L.U32 R2, R15, 0x1f, RZ ;  /* 0x0000001f0f027819 */ /* 0x002fe200000006ff */
[----:B------:R-:W-:Y:S01]  /*1e20*/  @!P0 SYNCS.ARRIVE.TRANS64.A1T0 RZ, [UR45+0x138], RZ ;  /* 0x000138ffffff89a7 */ /* 0x000fe2000810002d */
[----:B------:R-:W-:-:S06]  /*1e30*/  UISETP.GE.AND UP0, UPT, UR39, 0x1, UPT ;  /* 0x000000012700788c */ /* 0x000fcc000bf06270 */
[----:B------:R1:W3:Y:S03]  /*1e40*/  SYNCS.PHASECHK.TRANS64.TRYWAIT P1, [UR4+0x88], R2 ;  /* 0x00008802ff0075a7 */ /* 0x0002e60008021104 */
[----:B------:R-:W-:Y:S05]  /*1e50*/  BRA.U !UP0, `(.L_x_30) ;  /* 0x00000005087c7547 */ /* 0x000fea000b800000 */
[----:B------:R-:W4:Y:S01]  /*1e60*/  LDC.64 R8, c[0x0][0x480] ;  /* 0x00012000ff087b82 */ /* 0x000f220000000a00 */
[----:B------:R-:W3:Y:S01]  /*1e70*/  LDCU UR19, c[0x0][0x390] ;  /* 0x00007200ff1377ac */ /* 0x000ee20008000800 */
[----:B------:R-:W3:Y:S06]  /*1e80*/  LDCU UR40, c[0x0][0x38c] ;  /* 0x00007180ff2877ac */ /* 0x000eec0008000800 */
[----:B------:R-:W4:Y:S01]  /*1e90*/  LDC.64 R6, c[0x0][0x488] ;  /* 0x00012200ff067b82 */ /* 0x000f220000000a00 */
[----:B------:R-:W3:Y:S01]  /*1ea0*/  LDCU.64 UR14, c[0x0][0x4b8] ;  /* 0x00009700ff0e77ac */ /* 0x000ee20008000a00 */
[----:B------:R-:W-:Y:S01]  /*1eb0*/  UIADD3 UR36, UPT, UPT, UR39, UR36, URZ ;  /* 0x0000002427247290 */ /* 0x000fe2000fffe0ff */
[----:B------:R-:W-:-:S05]  /*1ec0*/  UMOV UR43, UR39 ;  /* 0x00000027002b7c82 */ /* 0x000fca0008000000 */
[----:B-12---:R-:W1:Y:S01]  /*1ed0*/  LDC.64 R2, c[0x0][0x490] ;  /* 0x00012400ff027b82 */ /* 0x006e620000000a00 */
[----:B------:R-:W-:Y:S01]  /*1ee0*/  UMOV UR44, UR37 ;  /* 0x00000025002c7c82 */ /* 0x000fe20008000000 */
[----:B----4-:R-:W-:Y:S01]  /*1ef0*/  IMAD.HI.U32 R9, R17, R9, RZ ;  /* 0x0000000911097227 */ /* 0x010fe200078e00ff */
[----:B------:R-:W-:-:S05]  /*1f00*/  ISETP.NE.AND P0, PT, R8, 0x1, PT ;  /* 0x000000010800780c */ /* 0x000fca0003f05270 */
[----:B------:R-:W2:Y:S01]  /*1f10*/  LDC.64 R4, c[0x0][0x4b0] ;  /* 0x00012c00ff047b82 */ /* 0x000ea20000000a00 */
[----:B------:R-:W-:-:S04]  /*1f20*/  SHF.R.U32.HI R6, RZ, R6, R9 ;  /* 0x00000006ff067219 */ /* 0x000fc80000011609 */
        /* <DEDUP_REMOVED lines=10> */
[----:B--2---:R-:W-:Y:S02]  /*1fd0*/  R2UR UR8, R4 ;  /* 0x00000000040872ca */ /* 0x004fe400000e0000 */
[----:B------:R-:W-:Y:S02]  /*1fe0*/  R2UR UR9, R9 ;  /* 0x00000000090972ca */ /* 0x000fe400000e0000 */
[----:B------:R-:W-:-:S06]  /*1ff0*/  R2UR UR6, R5 ;  /* 0x00000000050672ca */ /* 0x000fcc00000e0000 */
[----:B------:R-:W-:Y:S01]  /*2000*/  USEL UR13, UR4, UR13, !UP0 ;  /* 0x0000000d040d7287 */ /* 0x000fe2000c000000 */
[----:B------:R-:W2:Y:S05]  /*2010*/  LDCU.64 UR4, c[0x0][0x4d8] ;  /* 0x00009b00ff0477ac */ /* 0x000eaa0008000a00 */
[----:B------:R-:W-:-:S04]  /*2020*/  IMAD R14, RZ, RZ, -UR13 ;  /* 0x8000000dff0e7e24 */ /* 0x000fc8000f8e02ff */
[----:B------:R-:W-:Y:S01]  /*2030*/  IMAD R14, R7, R14, R6 ;  /* 0x0000000e070e7224 */ /* 0x000fe200078e0206 */
[----:B-1----:R-:W-:-:S04]  /*2040*/  R2UR UR11, R2 ;  /* 0x00000000020b72ca */ /* 0x002fc800000e0000 */
[----:B------:R-:W-:Y:S02]  /*2050*/  R2UR UR7, R14 ;  /* 0x000000000e0772ca */ /* 0x000fe400000e0000 */
[----:B------:R-:W-:-:S07]  /*2060*/  R2UR UR12, R3 ;  /* 0x00000000030c72ca */ /* 0x000fce00000e0000 */
[----:B------:R-:W-:-:S06]  /*2070*/  UIMAD UR11, UR9, UR8, UR11 ;  /* 0x00000008090b72a4 */ /* 0x000fcc000f8e020b */
[----:B--23--:R-:W-:-:S12]  /*2080*/  UIMAD UR12, UR7, UR6, UR12 ;  /* 0x00000006070c72a4 */ /* 0x00cfd8000f8e020c */
.L_x_36:
[----:B--2---:R-:W-:Y:S01]  /*2090*/  @!P5 MOV R3, 0x3000 ;  /* 0x000030000003d802 */ /* 0x004fe20000000f00 */
[----:B------:R-:W-:Y:S01]  /*20a0*/  ULEA UR9, UR44, UR45, 0x3 ;  /* 0x0000002d2c097291 */ /* 0x000fe2000f8e18ff */
[----:B---3--:R-:W-:Y:S11]  /*20b0*/  @P1 BRA `(.L_x_31) ;  /* 0x00000000000c1947 */ /* 0x008ff60003800000 */
[----:B------:R-:W-:Y:S04]  /*20c0*/  SHF.L.U32 R4, R15, 0x1f, RZ ;  /* 0x0000001f0f047819 */ /* 0x000fe800000006ff */
[----:B------:R-:W1:Y:S02]  /*20d0*/  SYNCS.PHASECHK.TRANS64.TRYWAIT P0, [UR9+0x88], R4 ;  /* 0x00008804ff0075a7 */ /* 0x000e640008001109 */
[----:B-1----:R-:W-:Y:S05]  /*20e0*/  @!P0 BRA `(.L_x_32) ;  /* 0x0000005c00348947 */ /* 0x002fea0003800000 */
.L_x_31:
[----:B------:R2:W-:Y:S01]  /*20f0*/  @!P5 SYNCS.ARRIVE.TRANS64 RZ, [UR9], R3 ;  /* 0x00000003ffffd9a7 */ /* 0x0005e20008000009 */
[----:B------:R-:W-:Y:S04]  /*2100*/  ULOP3.LUT UR6, UR34, 0x2, URZ, 0xfc, !UPT ;  /* 0x0000000222067892 */ /* 0x000fe8000f8efcff */
[----:B------:R-:W-:Y:S09]  /*2110*/  UISETP.NE.AND UP0, UPT, UR6, 0x2, UPT ;  /* 0x000000020600788c */ /* 0x000ff2000bf05270 */
[----:B------:R-:W-:Y:S05]  /*2120*/  BRA.U UP0, `(.L_x_33) ;  /* 0x0000000100047547 */ /* 0x000fea000b800000 */
[----:B------:R-:W-:Y:S05]  /*2130*/  BPT.TRAP 0x1 ;  /* 0x000000040000795c */ /* 0x000fea0000300000 */
.L_x_33:
[----:B------:R-:W-:Y:S04]  /*2140*/  BSSY.RECONVERGENT B0, `(.L_x_34) ;  /* 0x0000003000007945 */ /* 0x000fe80003800200 */
[----:B------:R-:W-:Y:S05]  /*2150*/  @P4 BRA `(.L_x_35) ;  /* 0x0000000000044947 */ /* 0x000fea0003800000 */
[----:B------:R-:W-:Y:S05]  /*2160*/  BPT.TRAP 0x1 ;  /* 0x000000040000795c */ /* 0x000fea0000300000 */
.L_x_35:
[----:B------:R-:W-:Y:S05]  /*2170*/  BSYNC.RECONVERGENT B0 ;  /* 0x0000000000007941 */ /* 0x000fea0003800200 */
.L_x_34:
[----:B------:R-:W-:Y:S02]  /*2180*/  UIADD3 UR37, UPT, UPT, UR44, 0x1, URZ ;  /* 0x000000012c257890 */ /* 0x000fe4000fffe0ff */
[----:B------:R-:W-:Y:S02]  /*2190*/  UIMAD UR6, UR20, UR14, UR4 ;  /* 0x0000000e140672a4 */ /* 0x000fe4000f8e0204 */
[----:B------:R-:W-:Y:S02]  /*21a0*/  UISETP.NE.AND UP0, UPT, UR37, 0x11, UPT ;  /* 0x000000112500788c */ /* 0x000fe4000bf05270 */
[----:B------:R-:W-:Y:S02]  /*21b0*/  UIMAD UR7, UR21, UR15, UR5 ;  /* 0x0000000f150772a4 */ /* 0x000fe4000f8e0205 */
[----:B------:R-:W-:Y:S02]  /*21c0*/  USEL UR10, URZ, 0x1, UP0 ;  /* 0x00000001ff0a7887 */ /* 0x000fe40008000000 */
[----:B------:R-:W-:Y:S02]  /*21d0*/  USEL UR37, UR37, URZ, UP0 ;  /* 0x000000ff25257287 */ /* 0x000fe40008000000 */
[----:B------:R-:W-:Y:S02]  /*21e0*/  UIADD3 UR42, UPT, UPT, UR20, 0x1, URZ ;  /* 0x00000001142a7890 */ /* 0x000fe4000fffe0ff */
[----:B------:R-:W-:Y:S01]  /*21f0*/  ULEA UR8, UR37, UR45, 0x3 ;  /* 0x0000002d25087291 */ /* 0x000fe2000f8e18ff */
[----:B------:R-:W-:Y:S01]  /*2200*/  LOP3.LUT R15, R15, UR10, RZ, 0x3c, !PT ;  /* 0x0000000a0f0f7c12 */ /* 0x000fe2000f8e3cff */
[----:B------:R-:W-:Y:S02]  /*2210*/  ULEA UR24, UR44, UR38, 0xd ;  /* 0x000000262c187291 */ /* 0x000fe4000f8e68ff */
[----:B------:R-:W-:Y:S01]  /*2220*/  UIADD3 UR50, UP1, UPT, UR32, 0x80, URZ ;  /* 0x0000008020327890 */ /* 0x000fe2000ff3e0ff */
[----:B-1----:R-:W-:Y:S01]  /*2230*/  SHF.L.U32 R2, R15, 0x1f, RZ ;  /* 0x0000001f0f027819 */ /* 0x002fe200000006ff */
[----:B------:R-:W-:Y:S02]  /*2240*/  UISETP.NE.AND UP2, UPT, UR42, UR40, UPT ;  /* 0x000000282a00728c */ /* 0x000fe4000bf45270 */
[----:B------:R-:W-:Y:S01]  /*2250*/  USHF.L.U32 UR10, UR35, 0x6, URZ ;  /* 0x00000006230a7899 */ /* 0x000fe200080006ff */
[----:B------:R1:W3:Y:S01]  /*2260*/  SYNCS.PHASECHK.TRANS64.TRYWAIT P1, [UR8+0x88], R2 ;  /* 0x00008802ff0075a7 */ /* 0x0002e20008021108 */
[----:B------:R-:W-:Y:S02]  /*2270*/  ULEA UR8, UR44, UR45, 0xc ;  /* 0x0000002d2c087291 */ /* 0x000fe4000f8e60ff */
[----:B------:R-:W-:Y:S02]  /*2280*/  UPRMT UR44, UR6, 0x40, UR7 ;  /* 0x00000040062c7896 */ /* 0x000fe40008000007 */
[----:B------:R-:W-:Y:S02]  /*2290*/  UIADD3.X UR51, UPT, UPT, URZ, UR33, URZ, UP1, !UPT ;  /* 0x00000021ff337290 */ /* 0x000fe40008ffe4ff */
[----:B------:R-:W-:Y:S02]  /*22a0*/  UIADD3 UR8, UPT, UPT, UR8, 0x4400, URZ ;  /* 0x0000440008087890 */ /* 0x000fe4000fffe0ff */
[----:B------:R-:W-:Y:S02]  /*22b0*/  UPRMT UR52, UR44, 0x5410, URZ ;  /* 0x000054102c347896 */ /* 0x000fe400080000ff */
[----:B------:R-:W-:Y:S02]  /*22c0*/  UIADD3 UR48, UP0, UPT, UR32, 0x180, URZ ;  /* 0x0000018020307890 */ /* 0x000fe4000ff1e0ff */
[----:B------:R-:W-:Y:S02]  /*22d0*/  ULOP3.LUT UR27, UR22, UR10, URZ, 0xfc, !UPT ;  /* 0x0000000a161b7292 */ /* 0x000fe4000f8efcff */
[----:B------:R-:W-:Y:S02]  /*22e0*/  UIADD3.X UR49, UPT, UPT, URZ, UR33, URZ, UP0, !UPT ;  /* 0x00000021ff317290 */ /* 0x000fe400087fe4ff */
[----:B------:R-:W-:Y:S01]  /*22f0*/  UIADD3 UR41, UPT, UPT, UR21, 0x1, URZ ;  /* 0x0000000115297890 */ /* 0x000fe2000fffe0ff */
[----:B------:R1:W-:Y:S01]  /*2300*/  UTMALDG.4D.IM2COL [UR8], [UR50], UR52 ;  /* 0x00000008320073b4 */ /* 0x0003e20008058034 */
[----:B------:R-:W-:Y:S02]  /*2310*/  @UP2 UIADD3 UR41, UPT, UPT, UR21, URZ, URZ ;  /* 0x000000ff15292290 */ /* 0x000fe4000fffe0ff */
[----:B------:R-:W-:Y:S02]  /*2320*/  UIADD3 UR53, UPT, UPT, UR35, 0x1, URZ ;  /* 0x0000000123357890 */ /* 0x000fe4000fffe0ff */
[----:B------:R-:W-:Y:S02]  /*2330*/  UISETP.NE.AND UP0, UPT, UR41, UR19, UPT ;  /* 0x000000132900728c */ /* 0x000fe4000bf05270 */
[----:B------:R-:W-:Y:S01]  /*2340*/  UIADD3 UR44, UPT, UPT, UR43, -0x1, URZ ;  /* 0xffffffff2b2c7890 */ /* 0x000fe2000fffe0ff */
[----:B------:R-:W-:Y:S01]  /*2350*/  UMOV UR17, 0x30000 ;  /* 0x0003000000117882 */ /* 0x000fe20000000000 */
[----:B------:R-:W-:Y:S01]  /*2360*/  UMOV UR46, 0x0 ;  /* 0x00000000002e7882 */ /* 0x000fe20000000000 */
[----:B------:R-:W-:Y:S01]  /*2370*/  UMOV UR47, 0x10000000 ;  /* 0x10000000002f7882 */ /* 0x000fe20000000000 */
[----:B------:R-:W-:Y:S01]  /*2380*/  UMOV UR26, UR18 ;  /* 0x00000012001a7c82 */ /* 0x000fe20008000000 */
[----:B------:R-:W-:Y:S01]  /*2390*/  UMOV UR28, UR20 ;  /* 0x00000014001c7c82 */ /* 0x000fe20008000000 */
[----:B------:R-:W-:Y:S03]  /*23a0*/  USEL UR20, UR42, URZ, UP2 ;  /* 0x000000ff2a147287 */ /* 0x000fe60009000000 */
[----:B------:R-:W-:Y:S01]  /*23b0*/  @UP0 UIADD3 UR53, UPT, UPT, UR35, URZ, URZ ;  /* 0x000000ff23350290 */ /* 0x000fe2000fffe0ff */
[----:B------:R-:W-:Y:S01]  /*23c0*/  UMOV UR29, UR21 ;  /* 0x00000015001d7c82 */ /* 0x000fe20008000000 */
[----:B------:R-:W-:Y:S01]  /*23d0*/  USEL UR21, UR41, URZ, UP0 ;  /* 0x000000ff29157287 */ /* 0x000fe20008000000 */
[----:B------:R-:W-:Y:S01]  /*23e0*/  UMOV UR25, UR9 ;  /* 0x0000000900197c82 */ /* 0x000fe20008000000 */
[----:B------:R-:W-:Y:S01]  /*23f0*/  UISETP.GT.U32.AND UP0, UPT, UR43, 0x1, UPT ;  /* 0x000000012b00788c */ /* 0x000fe2000bf04070 */
[----:B------:R1:W-:Y:S02]  /*2400*/  UTMALDG.4D.MULTICAST [UR24], [UR48], UR17, desc[UR46] ;  /* 0x00002e18300073b4 */ /* 0x0003e40008019811 */
[----:B------:R-:W-:Y:S01]  /*2410*/  UMOV UR35, UR53 ;  /* 0x0000003500237c82 */ /* 0x000fe20008000000 */
[----:B------:R-:W-:Y:S01]  /*2420*/  UMOV UR43, UR44 ;  /* 0x0000002c002b7c82 */ /* 0x000fe20008000000 */
[----:B------:R-:W-:Y:S04]  /*2430*/  UMOV UR44, UR37 ;  /* 0x00000025002c7c82 */ /* 0x000fe80008000000 */
[----:B-1----:R-:W-:Y:S05]  /*2440*/  BRA.U UP0, `(.L_x_36) ;  /* 0xfffffffd00107547 */ /* 0x002fea000b83ffff */
.L_x_30:
[----:B--2---:R-:W-:Y:S01]  /*2450*/  SHF.L.U32 R3, R13, 0x1f, RZ ;  /* 0x0000001f0d037819 */ /* 0x004fe200000006ff */
[----:B------:R-:W-:-:S03]  /*2460*/  NOP ;  /* 0x0000000000007918 */ /* 0x000fc60000000000 */
[----:B------:R-:W2:Y:S02]  /*2470*/  SYNCS.PHASECHK.TRANS64.TRYWAIT P0, [UR45+0x140], R3 ;  /* 0x00014003ff0075a7 */ /* 0x000ea4000800112d */
[----:B--2---:R-:W-:Y:S05]  /*2480*/  @!P0 BRA `(.L_x_37) ;  /* 0x0000005800648947 */ /* 0x004fea0003800000 */
.L_x_122:
[----:B------:R-:W2:Y:S01]  /*2490*/  LDS.128 R4, [UR45+0x180] ;  /* 0x0001802dff047984 */ /* 0x000ea20008000c00 */
[----:B------:R-:W-:Y:S01]  /*24a0*/  UIADD3 UR4, UPT, UPT, UR45, 0x148, URZ ;  /* 0x000001482d047890 */ /* 0x000fe2000fffe0ff */
[----:B------:R-:W-:Y:S01]  /*24b0*/  ISETP.GE.AND P0, PT, R40, 0x1, PT ;  /* 0x000000012800780c */ /* 0x000fe20003f06270 */
[----:B------:R-:W-:Y:S01]  /*24c0*/  @!PT LDS RZ, [RZ] ;  /* 0x00000000fffff984 */ /* 0x000fe20000000800 */
[----:B------:R-:W-:Y:S01]  /*24d0*/  @!PT LDS RZ, [RZ] ;  /* 0x00000000fffff984 */ /* 0x000fe20000000800 */
[----:B------:R-:W-:Y:S01]  /*24e0*/  @!PT LDS RZ, [RZ] ;  /* 0x00000000fffff984 */ /* 0x000fe20000000800 */
[----:B------:R-:W-:Y:S01]  /*24f0*/  @!PT LDS RZ, [RZ] ;  /* 0x00000000fffff984 */ /* 0x000fe20000000800 */
[----:B------:R1:W-:Y:S06]  /*2500*/  MEMBAR.ALL.CTA ;  /* 0x0000000000007992 */ /* 0x0003ec0000008000 */
[----:B-1----:R-:W1:Y:S01]  /*2510*/  FENCE.VIEW.ASYNC.S ;  /* 0x00000000000073c6 */ /* 0x002e620000000000 */
[----:B------:R-:W-:-:S09]  /*2520*/  UPRMT UR4, URZ, 0x654, UR4 ;  /* 0x00000654ff047896 */ /* 0x000fd20008000004 */
[----:B-1----:R-:W-:Y:S01]  /*2530*/  SYNCS.ARRIVE.TRANS64.RED.A1T0 RZ, [UR4], RZ ;  /* 0x000000ffffff79a7 */ /* 0x002fe20008100404 */
[----:B--2---:R-:W-:-:S13]  /*2540*/  LOP3.LUT P3, RZ, R6, 0x1, RZ, 0xc0, !PT ;  /* 0x0000000106ff7812 */ /* 0x004fda000786c0ff */
[----:B------:R-:W-:Y:S02]  /*2550*/  @P3 MOV R12, R4 ;  /* 0x00000004000c3202 */ /* 0x000fe40000000f00 */
[----:B------:R-:W-:Y:S01]  /*2560*/  @P3 LOP3.LUT R11, R5, 0xffff, RZ, 0xc0, !PT ;  /* 0x0000ffff050b3812 */ /* 0x000fe200078ec0ff */
[----:B------:R-:W-:Y:S06]  /*2570*/  @!P0 BRA `(.L_x_38) ;  /* 0x0000000000b88947 */ /* 0x000fec0003800000 */
[----:B------:R-:W1:Y:S01]  /*2580*/  LDC.64 R4, c[0x0][0xb18] ;  /* 0x0002c600ff047b82 */ /* 0x000e620000000a00 */
[----:B----4-:R-:W-:-:S07]  /*2590*/  ISETP.NE.AND P2, PT, R40, 0x1, PT ;  /* 0x000000012800780c */ /* 0x010fce0003f45270 */
[----:B------:R-:W2:Y:S08]  /*25a0*/  LDC.64 R6, c[0x0][0xb10] ;  /* 0x0002c400ff067b82 */ /* 0x000eb00000000a00 */
[----:B------:R-:W4:Y:S08]  /*25b0*/  LDC R8, c[0x0][0xb20] ;  /* 0x0002c800ff087b82 */ /* 0x000f300000000800 */
[----:B------:R-:W3:Y:S01]  /*25c0*/  LDC R9, c[0x0][0xb0c] ;  /* 0x0002c300ff097b82 */ /* 0x000ee20000000800 */
[----:B-1----:R-:W-:Y:S01]  /*25d0*/  IMAD.HI.U32 R16, R0, R5, RZ ;  /* 0x0000000500107227 */ /* 0x002fe200078e00ff */
[----:B------:R-:W-:-:S03]  /*25e0*/  ISETP.NE.AND P0, PT, R4, 0x1, PT ;  /* 0x000000010400780c */ /* 0x000fc60003f05270 */
[----:B------:R-:W-:-:S03]  /*25f0*/  IMAD.HI.U32 R5, R11, R5, RZ ;  /* 0x000000050b057227 */ /* 0x000fc600078e00ff */
[----:B------:R-:W1:Y:S01]  /*2600*/  LDC.64 R2, c[0x0][0xb28] ;  /* 0x0002ca00ff027b82 */ /* 0x000e620000000a00 */
[----:B--2---:R-:W-:-:S04]  /*2610*/  IMAD.HI.U32 R17, R10, R6, RZ ;  /* 0x000000060a117227 */ /* 0x004fc800078e00ff */
[----:B------:R-:W-:Y:S01]  /*2620*/  IMAD.HI.U32 R18, R12, R6, RZ ;  /* 0x000000060c127227 */ /* 0x000fe200078e00ff */
[-C--:B------:R-:W-:Y:S02]  /*2630*/  SHF.R.U32.HI R17, RZ, R7.reuse, R17 ;  /* 0x00000007ff117219 */ /* 0x080fe40000011611 */
[-C--:B----4-:R-:W-:Y:S02]  /*2640*/  SHF.R.U32.HI R16, RZ, R8.reuse, R16 ;  /* 0x00000008ff107219 */ /* 0x090fe40000011610 */
[----:B------:R-:W-:Y:S02]  /*2650*/  SHF.R.U32.HI R5, RZ, R8, R5 ;  /* 0x00000008ff057219 */ /* 0x000fe40000011605 */
[----:B------:R-:W-:Y:S02]  /*2660*/  SEL R16, R0, R16, !P0 ;  /* 0x0000001000107207 */ /* 0x000fe40004000000 */
[----:B------:R-:W-:Y:S02]  /*2670*/  SHF.R.U32.HI R18, RZ, R7, R18 ;  /* 0x00000007ff127219 */ /* 0x000fe40000011612 */
[----:B---3--:R-:W-:-:S02]  /*2680*/  ISETP.NE.AND P1, PT, R9, 0x1, PT ;  /* 0x000000010900780c */ /* 0x008fc40003f25270 */
[----:B------:R-:W-:Y:S02]  /*2690*/  SEL R5, R11, R5, !P0 ;  /* 0x000000050b057207 */ /* 0x000fe40004000000 */
[----:B------:R-:W-:Y:S02]  /*26a0*/  SEL R17, R10, R17, !P1 ;  /* 0x000000110a117207 */ /* 0x000fe40004800000 */
[----:B------:R-:W-:Y:S01]  /*26b0*/  SEL R18, R12, R18, !P1 ;  /* 0x000000120c127207 */ /* 0x000fe20004800000 */
[----:B-1----:R-:W-:-:S04]  /*26c0*/  IMAD.HI.U32 R14, R16, R2, RZ ;  /* 0x00000002100e7227 */ /* 0x002fc800078e00ff */
        /* <DEDUP_REMOVED lines=10> */
[----:B------:R-:W-:-:S04]  /*2770*/  @!P0 IMAD.HI.U32 R7, R18, R2, RZ ;  /* 0x0000000212078227 */ /* 0x000fc800078e00ff */
[----:B------:R-:W-:Y:S01]  /*2780*/  IMAD.MOV R2, RZ, RZ, -R6 ;  /* 0x000000ffff027224 */ /* 0x000fe200078e0a06 */
[----:B------:R-:W-:Y:S02]  /*2790*/  @!P0 SHF.R.U32.HI R3, RZ, R3, R7 ;  /* 0x00000003ff038219 */ /* 0x000fe40000011607 */
[----:B------:R-:W-:Y:S01]  /*27a0*/  IADD3 R7, PT, PT, -R5, RZ, RZ ;  /* 0x000000ff05077210 */ /* 0x000fe20007ffe1ff */
[----:B------:R-:W-:Y:S01]  /*27b0*/  IMAD R2, R40, R2, R5 ;  /* 0x0000000228027224 */ /* 0x000fe200078e0205 */
        /* <DEDUP_REMOVED lines=10> */
.L_x_38:
[----:B------:R-:W1:Y:S02]  /*2860*/  LDCU UR4, c[0x0][0xb30] ;  /* 0x00016600ff0477ac */ /* 0x000e640008000800 */
[----:B-1----:R-:W-:-:S09]  /*2870*/  UISETP.NE.AND UP0, UPT, UR4, 0x1, UPT ;  /* 0x000000010400788c */ /* 0x002fd2000bf05270 */
[----:B------:R-:W-:Y:S05]  /*2880*/  BRA.U UP0, `(.L_x_39) ;  /* 0x0000000100407547 */ /* 0x000fea000b800000 */
[----:B------:R-:W1:Y:S08]  /*2890*/  LDC.64 R4, c[0x0][0xb10] ;  /* 0x0002c400ff047b82 */ /* 0x000e700000000a00 */
[----:B------:R-:W2:Y:S08]  /*28a0*/  LDC.64 R2, c[0x0][0xb18] ;  /* 0x0002c600ff027b82 */ /* 0x000eb00000000a00 */
[----:B------:R-:W3:Y:S08]  /*28b0*/  LDC R6, c[0x0][0xb20] ;  /* 0x0002c800ff067b82 */ /* 0x000ef00000000800 */
[----:B------:R-:W4:Y:S01]  /*28c0*/  LDC R7, c[0x0][0xb0c] ;  /* 0x0002c300ff077b82 */ /* 0x000f220000000800 */
[----:B-1----:R-:W-:-:S05]  /*28d0*/  IMAD.HI.U32 R4, R12, R4, RZ ;  /* 0x000000040c047227 */ /* 0x002fca00078e00ff */
[----:B------:R-:W-:Y:S01]  /*28e0*/  SHF.R.U32.HI R4, RZ, R5, R4 ;  /* 0x00000005ff047219 */ /* 0x000fe20000011604 */
[----:B--2---:R-:W-:Y:S01]  /*28f0*/  IMAD.HI.U32 R3, R11, R3, RZ ;  /* 0x000000030b037227 */ /* 0x004fe200078e00ff */
[----:B------:R-:W-:-:S04]  /*2900*/  ISETP.NE.AND P0, PT, R2, 0x1, PT ;  /* 0x000000010200780c */ /* 0x000fc80003f05270 */
[----:B---3--:R-:W-:-:S04]  /*2910*/  SHF.R.U32.HI R3, RZ, R6, R3 ;  /* 0x00000006ff037219 */ /* 0x008fc80000011603 */
[----:B------:R-:W-:Y:S02]  /*2920*/  SEL R3, R11, R3, !P0 ;  /* 0x000000030b037207 */ /* 0x000fe40004000000 */
[----:B----4-:R-:W-:-:S04]  /*2930*/  ISETP.NE.AND P1, PT, R7, 0x1, PT ;  /* 0x000000010700780c */ /* 0x010fc80003f25270 */
[----:B------:R-:W-:-:S05]  /*2940*/  SEL R4, R12, R4, !P1 ;  /* 0x000000040c047207 */ /* 0x000fca0004800000 */
[----:B------:R-:W-:Y:S02]  /*2950*/  IMAD.IADD R5, R3, 0x1, -R4 ;  /* 0x0000000103057824 */ /* 0x000fe400078e0a04 */
[----:B------:R-:W-:Y:S02]  /*2960*/  IMAD.IADD R3, R4, 0x1, -R3 ;  /* 0x0000000104037824 */ /* 0x000fe400078e0a03 */
[----:B------:R-:W-:Y:S02]  /*2970*/  IMAD R12, R5, R7, R12 ;  /* 0x00000007050c7224 */ /* 0x000fe400078e020c */
[----:B------:R-:W-:-:S07]  /*2980*/  IMAD R11, R3, R2, R11 ;  /* 0x00000002030b7224 */ /* 0x000fce00078e020b */
.L_x_39:
[----:B------:R-:W-:Y:S01]  /*2990*/  UMOV UR29, UR36 ;  /* 0x00000024001d7c82 */ /* 0x000fe20008000000 */
[----:B------:R-:W-:Y:S01]  /*29a0*/  PLOP3.LUT P0, PT, PT, PT, PT, 0x80, 0x8 ;  /* 0x000000000008781c */ /* 0x000fe20003f0f070 */
[----:B------:R-:W-:Y:S01]  /*29b0*/  IMAD.IADD R17, R12, 0x1, R101 ;  /* 0x000000010c117824 */ /* 0x000fe200078e0265 */
[----:B------:R-:W-:Y:S01]  /*29c0*/  LOP3.LUT R13, R13, 0x1, RZ, 0x3c, !PT ;  /* 0x000000010d0d7812 */ /* 0x000fe200078e3cff */
[----:B------:R-:W-:Y:S01]  /*29d0*/  IMAD.IADD R14, R11, 0x1, R100 ;  /* 0x000000010b0e7824 */ /* 0x000fe200078e0264 */
[----:B------:R-:W-:Y:S09]  /*29e0*/  @P3 BRA `(.L_x_40) ;  /* 0xffffffec00603947 */ /* 0x000ff2000383ffff */
[----:B------:R-:W-:Y:S01]  /*29f0*/  UIADD3 UR45, UPT, UPT, UR45, 0x88, URZ ;  /* 0x000000882d2d7890 */ /* 0x000fe2000fffe0ff */
[----:B------:R-:W-:-:S03]  /*2a00*/  SHF.L.U32 R2, R15, 0x1f, RZ ;  /* 0x0000001f0f027819 */ /* 0x000fc600000006ff */
[----:B------:R-:W-:-:S09]  /*2a10*/  ULEA UR4, UR37, UR45, 0x3 ;  /* 0x0000002d25047291 */ /* 0x000fd2000f8e18ff */
[----:B------:R-:W1:Y:S02]  /*2a20*/  SYNCS.PHASECHK.TRANS64.TRYWAIT P0, [UR4], R2 ;  /* 0x00000002ff0075a7 */ /* 0x000e640008001104 */
[----:B-1----:R-:W-:Y:S05]  /*2a30*/  @!P0 BRA `(.L_x_41) ;  /* 0x0000005400108947 */ /* 0x002fea0003800000 */
.L_x_124:
[----:B------:R-:W-:-:S04]  /*2a40*/  UIADD3 UR5, UPT, UPT, UR37, 0x1, URZ ;  /* 0x0000000125057890 */ /* 0x000fc8000fffe0ff */
[----:B------:R-:W-:-:S04]  /*2a50*/  UISETP.NE.AND UP0, UPT, UR5, 0x11, UPT ;  /* 0x000000110500788c */ /* 0x000fc8000bf05270 */
[----:B------:R-:W-:Y:S02]  /*2a60*/  USEL UR6, URZ, 0x1, UP0 ;  /* 0x00000001ff067887 */ /* 0x000fe40008000000 */
[----:B------:R-:W-:-:S04]  /*2a70*/  USEL UR5, UR5, URZ, UP0 ;  /* 0x000000ff05057287 */ /* 0x000fc80008000000 */
[----:B------:R-:W-:Y:S01]  /*2a80*/  ULEA UR4, UR5, UR45, 0x3 ;  /* 0x0000002d05047291 */ /* 0x000fe2000f8e18ff */
[----:B-1----:R-:W-:-:S04]  /*2a90*/  LOP3.LUT R2, R15, UR6, RZ, 0x3c, !PT ;  /* 0x000000060f027c12 */ /* 0x002fc8000f8e3cff */
[----:B------:R-:W-:-:S04]  /*2aa0*/  SHF.L.U32 R3, R2, 0x1f, RZ ;  /* 0x0000001f02037819 */ /* 0x000fc800000006ff */
[----:B------:R-:W1:Y:S02]  /*2ab0*/  SYNCS.PHASECHK.TRANS64.TRYWAIT P0, [UR4], R3 ;  /* 0x00000003ff0075a7 */ /* 0x000e640008001104 */
[----:B-1----:R-:W-:Y:S05]  /*2ac0*/  @!P0 BRA `(.L_x_42) ;  /* 0x0000005400048947 */ /* 0x002fea0003800000 */
.L_x_126:
[----:B------:R-:W-:-:S04]  /*2ad0*/  UIADD3 UR5, UPT, UPT, UR5, 0x1, URZ ;  /* 0x0000000105057890 */ /* 0x000fc8000fffe0ff */
[----:B------:R-:W-:-:S04]  /*2ae0*/  UISETP.NE.AND UP0, UPT, UR5, 0x11, UPT ;  /* 0x000000110500788c */ /* 0x000fc8000bf05270 */
[----:B------:R-:W-:Y:S02]  /*2af0*/  USEL UR6, URZ, 0x1, UP0 ;  /* 0x00000001ff067887 */ /* 0x000fe40008000000 */
[----:B------:R-:W-:-:S04]  /*2b00*/  USEL UR5, UR5, URZ, UP0 ;  /* 0x000000ff05057287 */ /* 0x000fc80008000000 */
[----:B------:R-:W-:Y:S01]  /*2b10*/  ULEA UR4, UR5, UR45, 0x3 ;  /* 0x0000002d05047291 */ /* 0x000fe2000f8e18ff */
[----:B------:R-:W-:-:S04]  /*2b20*/  LOP3.LUT R2, R2, UR6, RZ, 0x3c, !PT ;  /* 0x0000000602027c12 */ /* 0x000fc8000f8e3cff */
[----:B-1----:R-:W-:-:S04]  /*2b30*/  SHF.L.U32 R3, R2, 0x1f, RZ ;  /* 0x0000001f02037819 */ /* 0x002fc800000006ff */
[----:B------:R-:W1:Y:S02]  /*2b40*/  SYNCS.PHASECHK.TRANS64.TRYWAIT P0, [UR4], R3 ;  /* 0x00000003ff0075a7 */ /* 0x000e640008001104 */
[----:B-1----:R-:W-:Y:S05]  /*2b50*/  @!P0 BRA `(.L_x_43) ;  /* 0x0000005000f88947 */ /* 0x002fea0003800000 */
.L_x_128:
        /* <DEDUP_REMOVED lines=9> */
.L_x_130:
        /* <DEDUP_REMOVED lines=9> */
.L_x_132:
        /* <DEDUP_REMOVED lines=9> */
.L_x_134:
        /* <DEDUP_REMOVED lines=9> */
.L_x_136:
        /* <DEDUP_REMOVED lines=9> */
.L_x_138:
        /* <DEDUP_REMOVED lines=9> */
.L_x_140:
        /* <DEDUP_REMOVED lines=9> */
.L_x_142:
        /* <DEDUP_REMOVED lines=9> */
.L_x_144:
        /* <DEDUP_REMOVED lines=9> */
.L_x_146:
        /* <DEDUP_REMOVED lines=9> */
.L_x_148:
        /* <DEDUP_REMOVED lines=9> */
.L_x_150:
        /* <DEDUP_REMOVED lines=9> */
.L_x_152:
        /* <DEDUP_REMOVED lines=9> */
.L_x_154:
[----:B------:R-:W-:-:S04]  /*32b0*/  UIADD3 UR5, UPT, UPT, UR5, 0x1, URZ ;  /* 0x0000000105057890 */ /* 0x000fc8000fffe0ff */
[----:B------:R-:W-:-:S04]  /*32c0*/  UISETP.NE.AND UP0, UPT, UR5, 0x11, UPT ;  /* 0x000000110500788c */ /* 0x000fc8000bf05270 */
[----:B------:R-:W-:Y:S02]  /*32d0*/  USEL UR4, URZ, 0x1, UP0 ;  /* 0x00000001ff047887 */ /* 0x000fe40008000000 */
[----:B------:R-:W-:-:S04]  /*32e0*/  USEL UR5, UR5, URZ, UP0 ;  /* 0x000000ff05057287 */ /* 0x000fc80008000000 */
[----:B------:R-:W-:Y:S01]  /*32f0*/  ULEA UR5, UR5, UR45, 0x3 ;  /* 0x0000002d05057291 */ /* 0x000fe2000f8e18ff */
[----:B------:R-:W-:-:S04]  /*3300*/  LOP3.LUT R2, R2, UR4, RZ, 0x3c, !PT ;  /* 0x0000000402027c12 */ /* 0x000fc8000f8e3cff */
[----:B------:R-:W-:Y:S01]  /*3310*/  SHF.L.U32 R2, R2, 0x1f, RZ ;  /* 0x0000001f02027819 */ /* 0x000fe200000006ff */
[----:B-1----:R-:W-:-:S07]  /*3320*/  IMAD.U32 R0, RZ, RZ, UR5 ;  /* 0x00000005ff007e24 */ /* 0x002fce000f8e00ff */
.L_x_57:
[----:B-1----:R1:W2:Y:S02]  /*3330*/  SYNCS.PHASECHK.TRANS64.TRYWAIT P0, [R0+URZ], R2 ;  /* 0x00000002000075a7 */ /* 0x0022a400080011ff */
[----:B--2---:R-:W-:Y:S05]  /*3340*/  @!P0 NANOSLEEP.SYNCS 0x989680 ;  /* 0x009896800000895d */ /* 0x004fea0003900000 */
[----:B------:R-:W2:Y:S02]  /*3350*/  @!P0 SYNCS.PHASECHK.TRANS64 P0, [R0+URZ], R2 ;  /* 0x00000002000085a7 */ /* 0x000ea400080010ff */
[----:B--2---:R-:W-:Y:S05]  /*3360*/  @P0 EXIT ;  /* 0x000000000000094d */ /* 0x004fea0003800000 */
[----:B------:R-:W-:Y:S05]  /*3370*/  BRA `(.L_x_57) ;  /* 0xfffffffc00ec7947 */ /* 0x000fea000383ffff */
.L_x_22:
[----:B------:R-:W-:-:S04]  /*3380*/  UISETP.NE.AND UP1, UPT, UR45, URZ, UPT ;  /* 0x000000ff2d00728c */ /* 0x000fc8000bf25270 */
[----:B------:R-:W-:-:S09]  /*3390*/  UISETP.NE.OR UP1, UPT, UR4, 0x1, UP1 ;  /* 0x000000010400788c */ /* 0x000fd20008f25670 */
[----:B------:R-:W-:Y:S05]  /*33a0*/  BRA.U UP1, `(.L_x_58) ;  /* 0x0000000101b07547 */ /* 0x000fea000b800000 */
[----:B------:R-:W-:Y:S01]  /*33b0*/  UMOV UR4, 0x400 ;  /* 0x0000040000047882 */ /* 0x000fe20000000000 */
[----:B------:R-:W-:Y:S01]  /*33c0*/  HFMA2 R2, -RZ, RZ, 0, 5.9604644775390625e-08 ;  /* 0x00000001ff027431 */ /* 0x000fe200000001ff */
[----:B------:R-:W-:Y:S01]  /*33d0*/  ULEA UR45, UR45, UR4, 0x18 ;  /* 0x000000042d2d7291 */ /* 0x000fe2000f8ec0ff */
[----:B------:R-:W-:Y:S01]  /*33e0*/  ISETP.GE.U32.AND P0, PT, R8, 0x2, PT ;  /* 0x000000020800780c */ /* 0x000fe20003f06070 */
[----:B------:R-:W-:Y:S02]  /*33f0*/  IMAD.MOV.U32 R3, RZ, RZ, RZ ;  /* 0x000000ffff037224 */ /* 0x000fe400078e00ff */
[----:B------:R-:W-:Y:S02]  /*3400*/  UIADD3 UR6, UPT, UPT, UR45, 0x148, URZ ;  /* 0x000001482d067890 */ /* 0x000fe4000fffe0ff */
[----:B------:R-:W-:Y:S02]  /*3410*/  UIADD3 UR7, UPT, UPT, UR45, 0x140, URZ ;  /* 0x000001402d077890 */ /* 0x000fe4000fffe0ff */
[----:B------:R-:W-:-:S12]  /*3420*/  UPRMT UR6, URZ, 0x654, UR6 ;  /* 0x00000654ff067896 */ /* 0x000fd80008000006 */
.L_x_61:
[----:B------:R-:W-:Y:S01]  /*3430*/  SHF.L.U32 R6, R2, 0x1f, RZ ;  /* 0x0000001f02067819 */ /* 0x000fe200000006ff */
[----:B------:R-:W-:Y:S02]  /*3440*/  IMAD.U32 R4, RZ, RZ, UR7 ;  /* 0x00000007ff047e24 */ /* 0x000fe4000f8e00ff */
[----:B------:R-:W-:Y:S01]  /*3450*/  @!P0 IMAD.MOV.U32 R5, RZ, RZ, 0x10 ;  /* 0x00000010ff058424 */ /* 0x000fe200078e00ff */
[----:B------:R-:W2:Y:S02]  /*3460*/  SYNCS.PHASECHK.TRANS64.TRYWAIT P1, [UR45+0x148], R6 ;  /* 0x00014806ff0075a7 */ /* 0x000ea4000802112d */
[----:B------:R-:W-:-:S04]  /*3470*/  PRMT R4, R8, 0x654, R4 ;  /* 0x0000065408047816 */ /* 0x000fc80000000004 */
[----:B------:R-:W-:Y:S01]  /*3480*/  SEL R0, R4, R0, !P0 ;  /* 0x0000000004007207 */ /* 0x000fe20004000000 */
[----:B--2---:R-:W-:Y:S06]  /*3490*/  @!P1 BRA `(.L_x_59) ;  /* 0x0000004c00f89947 */ /* 0x004fec0003800000 */
.L_x_156:
[----:B------:R-:W-:Y:S01]  /*34a0*/  UIADD3 UR4, UPT, UPT, UR45, 0x180, URZ ;  /* 0x000001802d047890 */ /* 0x000fe2000fffe0ff */
[----:B------:R3:W-:Y:S01]  /*34b0*/  @!P0 SYNCS.ARRIVE.TRANS64.RED RZ, [R0+URZ], R5 ;  /* 0x0000000500ff89a7 */ /* 0x0007e200080004ff */
[----:B------:R-:W-:Y:S01]  /*34c0*/  UIADD3 UR5, UPT, UPT, UR45, 0x140, URZ ;  /* 0x000001402d057890 */ /* 0x000fe2000fffe0ff */
[----:B------:R-:W-:-:S08]  /*34d0*/  LOP3.LUT R2, R2, 0x1, RZ, 0x3c, !PT ;  /* 0x0000000102027812 */ /* 0x000fd000078e3cff */
[----:B------:R-:W-:Y:S06]  /*34e0*/  UGETNEXTWORKID.BROADCAST [UR4], [UR5] ;  /* 0x00000000040073ca */ /* 0x000fec0008000100 */
[----:B---3--:R-:W-:-:S04]  /*34f0*/  SHF.L.U32 R5, R3, 0x1f, RZ ;  /* 0x0000001f03057819 */ /* 0x008fc800000006ff */
[----:B------:R-:W3:Y:S02]  /*3500*/  SYNCS.PHASECHK.TRANS64.TRYWAIT P1, [UR45+0x140], R5 ;  /* 0x00014005ff0075a7 */ /* 0x000ee4000802112d */
[----:B---3--:R-:W-:Y:S05]  /*3510*/  @!P1 BRA `(.L_x_60) ;  /* 0x0000004c00f09947 */ /* 0x008fea0003800000 */
.L_x_158:
[----:B--2---:R-:W2:Y:S01]  /*3520*/  LDS.128 R4, [UR45+0x180] ;  /* 0x0001802dff047984 */ /* 0x004ea20008000c00 */
[----:B------:R-:W-:Y:S01]  /*3530*/  LOP3.LUT R3, R3, 0x1, RZ, 0x3c, !PT ;  /* 0x0000000103037812 */ /* 0x000fe200078e3cff */
[----:B------:R-:W-:Y:S01]  /*3540*/  @!PT LDS RZ, [RZ] ;  /* 0x00000000fffff984 */ /* 0x000fe20000000800 */
[----:B------:R-:W-:Y:S01]  /*3550*/  @!PT LDS RZ, [RZ] ;  /* 0x00000000fffff984 */ /* 0x000fe20000000800 */
[----:B------:R-:W-:Y:S01]  /*3560*/  @!PT LDS RZ, [RZ] ;  /* 0x00000000fffff984 */ /* 0x000fe20000000800 */
[----:B------:R-:W-:Y:S01]  /*3570*/  @!PT LDS RZ, [RZ] ;  /* 0x00000000fffff984 */ /* 0x000fe20000000800 */
[----:B------:R3:W-:Y:S06]  /*3580*/  MEMBAR.ALL.CTA ;  /* 0x0000000000007992 */ /* 0x0007ec0000008000 */
[----:B---3--:R-:W3:Y:S02]  /*3590*/  FENCE.VIEW.ASYNC.S ;  /* 0x00000000000073c6 */ /* 0x008ee40000000000 */
[----:B---3--:R-:W-:Y:S01]  /*35a0*/  SYNCS.ARRIVE.TRANS64.RED.A1T0 RZ, [UR6], RZ ;  /* 0x000000ffffff79a7 */ /* 0x008fe20008100406 */
[----:B--2---:R-:W-:-:S13]  /*35b0*/  LOP3.LUT P1, RZ, R6, 0x1, RZ, 0xc0, !PT ;  /* 0x0000000106ff7812 */ /* 0x004fda000782c0ff */
[----:B------:R-:W-:Y:S05]  /*35c0*/  @P1 BRA `(.L_x_61) ;  /* 0xfffffffc00981947 */ /* 0x000fea000383ffff */
[----:B------:R-:W-:-:S04]  /*35d0*/  SHF.L.U32 R0, R2, 0x1f, RZ ;  /* 0x0000001f02007819 */ /* 0x000fc800000006ff */
[----:B------:R-:W2:Y:S02]  /*35e0*/  SYNCS.PHASECHK.TRANS64 P0, [UR45+0x148], R0 ;  /* 0x00014800ff0075a7 */ /* 0x000ea4000800102d */
[----:B-12---:R-:W-:Y:S05]  /*35f0*/  @P0 EXIT ;  /* 0x000000000000094d */ /* 0x006fea0003800000 */
[----:B------:R-:W-:-:S07]  /*3600*/  MOV R0, UR45 ;  /* 0x0000002d00007c02 */ /* 0x000fce0008000f00 */
.L_x_62:
[----:B-1----:R-:W-:-:S04]  /*3610*/  SHF.L.U32 R3, R2, 0x1f, RZ ;  /* 0x0000001f02037819 */ /* 0x002fc800000006ff */
[----:B------:R1:W2:Y:S03]  /*3620*/  SYNCS.PHASECHK.TRANS64.TRYWAIT P0, [R0+URZ+0x148], R3 ;  /* 0x00014803000075a7 */ /* 0x0002a600080011ff */
[----:B--2---:R-:W-:Y:S05]  /*3630*/  @!P0 NANOSLEEP.SYNCS 0x989680 ;  /* 0x009896800000895d */ /* 0x004fea0003900000 */
[----:B------:R-:W2:Y:S02]  /*3640*/  @!P0 SYNCS.PHASECHK.TRANS64 P0, [R0+URZ+0x148], R3 ;  /* 0x00014803000085a7 */ /* 0x000ea400080010ff */
[----:B--2---:R-:W-:Y:S05]  /*3650*/  @P0 EXIT ;  /* 0x000000000000094d */ /* 0x004fea0003800000 */
[----:B------:R-:W-:Y:S05]  /*3660*/  BRA `(.L_x_62) ;  /* 0xfffffffc00e87947 */ /* 0x000fea000383ffff */
.L_x_58:
[----:B------:R-:W-:Y:S05]  /*3670*/  BRA.U UP4, `(.L_x_63) ;  /* 0x0000000d04447547 */ /* 0x000fea000b800000 */
[----:B------:R-:W-:Y:S01]  /*3680*/  UMOV UR4, 0x40 ;  /* 0x0000004000047882 */ /* 0x000fe20000000000 */
[----:B------:R-:W-:Y:S01]  /*3690*/  NOP ;  /* 0x0000000000007918 */ /* 0x000fe20000000000 */
[----:B------:R-:W-:Y:S01]  /*36a0*/  ULEA UR4, UR45, UR4, 0x18 ;  /* 0x000000042d047291 */ /* 0x000fe2000f8ec0ff */
[----:B------:R-:W-:Y:S02]  /*36b0*/  UMOV UR5, 0x400 ;  /* 0x0000040000057882 */ /* 0x000fe40000000000 */
[----:B------:R-:W-:-:S06]  /*36c0*/  ULEA UR45, UR45, UR5, 0x18 ;  /* 0x000000052d2d7291 */ /* 0x000fcc000f8ec0ff */
[----:B------:R-:W2:Y:S02]  /*36d0*/  LDS.U8 R2, [UR4+0x1c] ;  /* 0x00001c04ff027984 */ /* 0x000ea40008000000 */
[----:B--2---:R-:W-:-:S13]  /*36e0*/  ISETP.NE.AND P0, PT, R2, RZ, PT ;  /* 0x000000ff0200720c */ /* 0x004fda0003f05270 */
[----:B------:R-:W-:Y:S05]  /*36f0*/  @P0 BRA `(.L_x_64) ;  /* 0x0000000000580947 */ /* 0x000fea0003800000 */
[----:B------:R-:W-:-:S13]  /*3700*/  ELECT P0, URZ, PT ;  /* 0x0000000000ff782f */ /* 0x000fda0003800000 */
[----:B------:R-:W-:Y:S05]  /*3710*/  @!P0 BRA `(.L_x_65) ;  /* 0x0000000000608947 */ /* 0x000fea0003800000 */
[----:B------:R-:W-:Y:S01]  /*3720*/  UMOV UR5, 0x10 ;  /* 0x0000001000057882 */ /* 0x000fe20000000000 */
[----:B------:R-:W-:Y:S01]  /*3730*/  HFMA2 R2, -RZ, RZ, 0, 5.9604644775390625e-08 ;  /* 0x00000001ff027431 */ /* 0x000fe200000001ff */
[----:B------:R-:W-:-:S03]  /*3740*/  MOV R3, 0xffff ;  /* 0x0000ffff00037802 */ /* 0x000fc60000000f00 */
[----:B------:R-:W-:Y:S04]  /*3750*/  DEPBAR.LE SB2, 0x36 ;  /* 0x0000ad800000791a */ /* 0x000fe80000000000 */
[----:B------:R-:W2:Y:S02]  /*3760*/  UTCATOMSWS.FIND_AND_SET.ALIGN UP0, UR5, UR5 ;  /* 0x00000005000575e3 */ /* 0x000ea40008000800 */
[----:B--2---:R-:W-:Y:S01]  /*3770*/  MOV R4, UR5 ;  /* 0x0000000500047c02 */ /* 0x004fe20008000f00 */
[----:B------:R-:W-:Y:S06]  /*3780*/  BRA.U UP0, `(.L_x_66) ;  /* 0x0000000100187547 */ /* 0x000fec000b800000 */
.L_x_67:
[----:B------:R-:W-:Y:S05]  /*3790*/  NANOSLEEP 0x64 ;  /* 0x000000640000795d */ /* 0x000fea0003800000 */
[----:B------:R-:W-:-:S05]  /*37a0*/  UMOV UR5, 0x10 ;  /* 0x0000001000057882 */ /* 0x000fca0000000000 */
[----:B------:R-:W-:Y:S04]  /*37b0*/  DEPBAR.LE SB2, 0x36 ;  /* 0x0000ad800000791a */ /* 0x000fe80000000000 */
[----:B------:R-:W2:Y:S02]  /*37c0*/  UTCATOMSWS.FIND_AND_SET.ALIGN UP0, UR5, UR5 ;  /* 0x00000005000575e3 */ /* 0x000ea40008000800 */
[----:B--2---:R-:W-:Y:S01]  /*37d0*/  MOV R4, UR5 ;  /* 0x0000000500047c02 */ /* 0x004fe20008000f00 */
[----:B------:R-:W-:Y:S05]  /*37e0*/  BRA.U !UP0, `(.L_x_67) ;  /* 0xfffffffd08e87547 */ /* 0x000fea000b83ffff */
.L_x_66:
[-C--:B------:R-:W-:Y:S02]  /*37f0*/  SHF.L.U32 R3, R3, R4.reuse, RZ ;  /* 0x0000000403037219 */ /* 0x080fe400000006ff */
[----:B------:R-:W-:Y:S01]  /*3800*/  SHF.L.U32 R2, R2, R4, RZ ;  /* 0x0000000402027219 */ /* 0x000fe200000006ff */
[----:B------:R-:W-:Y:S02]  /*3810*/  IMAD.SHL.U32 R4, R4, 0x20, RZ ;  /* 0x0000002004047824 */ /* 0x000fe400078e00ff */
[----:B------:R2:W-:Y:S04]  /*3820*/  ATOMS.OR RZ, [UR4+0x14], R3 ;  /* 0x00001403ffff798c */ /* 0x0005e8000b000004 */
[----:B------:R2:W-:Y:S04]  /*3830*/  ATOMS.OR RZ, [UR4+0x18], R2 ;  /* 0x00001802ffff798c */ /* 0x0005e8000b000004 */
[----:B------:R2:W-:Y:S01]  /*3840*/  STS [UR45+0x190], R4 ;  /* 0x00019004ff007988 */ /* 0x0005e2000800082d */
[----:B------:R-:W-:Y:S05]  /*3850*/  BRA `(.L_x_65) ;  /* 0x0000000000107947 */ /* 0x000fea0003800000 */
.L_x_64:
[----:B------:R-:W-:-:S05]  /*3860*/  MOV R2, 0xffffffff ;  /* 0xffffffff00027802 */ /* 0x000fca0000000f00 */
[----:B------:R2:W-:Y:S02]  /*3870*/  STS [UR45+0x190], R2 ;  /* 0x00019002ff007988 */ /* 0x0005e4000800082d */
[----:B--2---:R-:W-:Y:S02]  /*3880*/  MOV R2, 0x38a0 ;  /* 0x000038a000027802 */ /* 0x004fe40000000f00 */
[----:B-1---5:R-:W-:Y:S05]  /*3890*/  CALL.REL.NOINC `($__internal_1_$__cuda_sm10x_tcgen05_guardrail_trap_phase_invalid_during_alloc) ;  /* 0x0000005000787944 */ /* 0x022fea0003c00000 */
.L_x_65:
[----:B------:R-:W-:Y:S05]  /*38a0*/  WARPSYNC.ALL ;  /* 0x0000000000007948 */ /* 0x000fea0003800000 */
[----:B------:R-:W3:Y:S01]  /*38b0*/  S2UR UR6, SR_CgaCtaId ;  /* 0x00000000000679c3 */ /* 0x000ee20000008800 */
[----:B------:R-:W-:Y:S01]  /*38c0*/  UMOV UR4, 0x400 ;  /* 0x0000040000047882 */ /* 0x000fe20000000000 */
[----:B------:R-:W-:-:S06]  /*38d0*/  NOP ;  /* 0x0000000000007918 */ /* 0x000fcc0000000000 */
[----:B------:R-:W-:Y:S06]  /*38e0*/  BAR.ARV 0x6, 0xa0 ;  /* 0x0182800000007b1d */ /* 0x000fec0000002000 */
[----:B------:R-:W-:Y:S01]  /*38f0*/  LOP3.LUT R0, R0, 0xffff, RZ, 0xc0, !PT ;  /* 0x0000ffff00007812 */ /* 0x000fe200078ec0ff */
[----:B------:R-:W-:Y:S01]  /*3900*/  IMAD.MOV.U32 R9, RZ, RZ, 0x1 ;  /* 0x00000001ff097424 */ /* 0x000fe200078e00ff */
[----:B------:R-:W-:Y:S01]  /*3910*/  UMOV UR15, URZ ;  /* 0x000000ff000f7c82 */ /* 0x000fe20008000000 */
[----:B------:R-:W-:Y:S01]  /*3920*/  IMAD.MOV.U32 R8, RZ, RZ, RZ ;  /* 0x000000ffff087224 */ /* 0x000fe200078e00ff */
[----:B------:R-:W-:Y:S01]  /*3930*/  R2UR UR9, R0 ;  /* 0x00000000000972ca */ /* 0x000fe200000e0000 */
[----:B--2---:R-:W-:Y:S01]  /*3940*/  IMAD.MOV.U32 R3, RZ, RZ, RZ ;  /* 0x000000ffff037224 */ /* 0x004fe200078e00ff */
[----:B------:R-:W-:Y:S01]  /*3950*/  UMOV UR14, URZ ;  /* 0x000000ff000e7c82 */ /* 0x000fe20008000000 */
[----:B------:R-:W-:Y:S01]  /*3960*/  UMOV UR20, 0x0 ;  /* 0x0000000000147882 */ /* 0x000fe20000000000 */
[----:B------:R-:W-:Y:S01]  /*3970*/  UMOV UR21, 0x4210010 ;  /* 0x0421001000157882 */ /* 0x000fe20000000000 */
[----:B------:R-:W-:Y:S01]  /*3980*/  UMOV UR18, 0x0 ;  /* 0x0000000000127882 */ /* 0x000fe20000000000 */
[----:B---3--:R-:W-:Y:S01]  /*3990*/  ULEA UR6, UR6, UR4, 0x18 ;  /* 0x0000000406067291 */ /* 0x008fe2000f8ec0ff */
[----:B------:R-:W2:Y:S03]  /*39a0*/  LDCU.64 UR4, c[0x0][0x388] ;  /* 0x00007100ff0477ac */ /* 0x000ea60008000a00 */
[----:B------:R-:W-:-:S02]  /*39b0*/  UIADD3 UR10, UPT, UPT, UR6, 0x4400, URZ ;  /* 0x00004400060a7890 */ /* 0x000fc4000fffe0ff */
[----:B------:R-:W-:-:S03]  /*39c0*/  UIADD3 UR17, UPT, UPT, UR6, 0x15400, URZ ;  /* 0x0001540006117890 */ /* 0x000fc6000fffe0ff */
[----:B------:R-:W3:Y:S01]  /*39d0*/  LDS R2, [UR6+0x190] ;  /* 0x00019006ff027984 */ /* 0x000ee20008000800 */
[----:B------:R-:W-:Y:S02]  /*39e0*/  USHF.R.U32.HI UR10, URZ, 0x4, UR10 ;  /* 0x00000004ff0a7899 */ /* 0x000fe4000801160a */
[----:B------:R-:W-:Y:S02]  /*39f0*/  USHF.R.U32.HI UR17, URZ, 0x4, UR17 ;  /* 0x00000004ff117899 */ /* 0x000fe40008011611 */
[----:B------:R-:W-:Y:S02]  /*3a00*/  ULOP3.LUT UR10, UR10, 0x3fff, URZ, 0xc0, !UPT ;  /* 0x00003fff0a0a7892 */ /* 0x000fe4000f8ec0ff */
[----:B------:R-:W-:Y:S02]  /*3a10*/  ULOP3.LUT UR17, UR17, 0x3fff, URZ, 0xc0, !UPT ;  /* 0x00003fff11117892 */ /* 0x000fe4000f8ec0ff */
[----:B------:R-:W-:Y:S02]  /*3a20*/  ULOP3.LUT UR10, UR10, 0x10000, URZ, 0xfc, !UPT ;  /* 0x000100000a0a7892 */ /* 0x000fe4000f8efcff */
[----:B--2---:R-:W-:Y:S01]  /*3a30*/  UIADD3 UR4, UPT, UPT, UR4, 0x3f, URZ ;  /* 0x0000003f04047890 */ /* 0x004fe2000fffe0ff */
[----:B------:R-:W-:-:S03]  /*3a40*/  UMOV UR19, 0x4210010 ;  /* 0x0421001000137882 */ /* 0x000fc60000000000 */
[----:B------:R-:W-:-:S04]  /*3a50*/  USHF.R.S32.HI UR7, URZ, 0x1f, UR4 ;  /* 0x0000001fff077899 */ /* 0x000fc80008011404 */
[----:B------:R-:W-:-:S03]  /*3a60*/  ULEA.HI UR7, UR7, UR4, URZ, 0x6 ;  /* 0x0000000407077291 */ /* 0x000fc6000f8f30ff */
[----:B------:R-:W2:Y:S01]  /*3a70*/  LDCU UR4, c[0x0][0x390] ;  /* 0x00007200ff0477ac */ /* 0x000ea20008000800 */
[----:B------:R-:W-:-:S04]  /*3a80*/  USHF.R.S32.HI UR7, URZ, 0x6, UR7 ;  /* 0x00000006ff077899 */ /* 0x000fc80008011407 */
[----:B------:R-:W-:Y:S02]  /*3a90*/  UIMAD UR7, UR7, UR5, URZ ;  /* 0x00000005070772a4 */ /* 0x000fe4000f8e02ff */
[----:B------:R-:W-:-:S04]  /*3aa0*/  UIADD3 UR5, UPT, UPT, UR6, 0x148, URZ ;  /* 0x0000014806057890 */ /* 0x000fc8000fffe0ff */
[----:B------:R-:W-:Y:S01]  /*3ab0*/  UPRMT UR5, URZ, 0x654, UR5 ;  /* 0x00000654ff057896 */ /* 0x000fe20008000005 */
[C---:B---3--:R-:W-:Y:S01]  /*3ac0*/  VIADD R5, R2.reuse, 0x80 ;  /* 0x0000008002057836 */ /* 0x048fe20000000000 */
[----:B------:R-:W-:Y:S01]  /*3ad0*/  LOP3.LUT R4, R2, 0xffff, RZ, 0xc0, !PT ;  /* 0x0000ffff02047812 */ /* 0x000fe200078ec0ff */
[----:B--2---:R-:W-:-:S03]  /*3ae0*/  UIMAD UR4, UR7, UR4, URZ ;  /* 0x00000004070472a4 */ /* 0x004fc6000f8e02ff */
[----:B------:R-:W-:Y:S01]  /*3af0*/  LOP3.LUT R5, R5, 0xffff, RZ, 0xc0, !PT ;  /* 0x0000ffff05057812 */ /* 0x000fe200078ec0ff */
[----:B------:R-:W-:Y:S02]  /*3b00*/  UIADD3 UR16, UPT, UPT, UR4, -0x1, URZ ;  /* 0xffffffff04107890 */ /* 0x000fe4000fffe0ff */
[----:B------:R-:W-:Y:S02]  /*3b10*/  UISETP.GE.AND UP2, UPT, UR4, 0x1, UPT ;  /* 0x000000010400788c */ /* 0x000fe4000bf46270 */
[----:B------:R2:W-:Y:S09]  /*3b20*/  STL.64 [R1], R4 ;  /* 0x0000000401007387 */ /* 0x0005f20000100a00 */
.L_x_74:
[----:B--2---:R-:W-:-:S04]  /*3b30*/  SHF.L.U32 R4, R8, 0x1f, RZ ;  /* 0x0000001f08047819 */ /* 0x004fc800000006ff */
[----:B------:R-:W2:Y:S02]  /*3b40*/  SYNCS.PHASECHK.TRANS64.TRYWAIT P0, [UR6+0x140], R4 ;  /* 0x00014004ff0075a7 */ /* 0x000ea40008001106 */
[----:B--23--:R-:W-:Y:S05]  /*3b50*/  @!P0 BRA `(.L_x_68) ;  /* 0x0000004800788947 */ /* 0x00cfea0003800000 */
.L_x_160:
[----:B--2---:R-:W2:Y:S01]  /*3b60*/  LDS.128 R4, [UR6+0x180] ;  /* 0x00018006ff047984 */ /* 0x004ea20008000c00 */
[----:B------:R-:W-:Y:S01]  /*3b70*/  ULEA UR8, UR15, UR6, 0x3 ;  /* 0x000000060f087291 */ /* 0x000fe2000f8e18ff */
[----:B------:R-:W-:Y:S01]  /*3b80*/  SHF.L.U32 R0, R9, 0x1f, RZ ;  /* 0x0000001f09007819 */ /* 0x000fe200000006ff */
[----:B------:R-:W-:Y:S01]  /*3b90*/  @!PT LDS RZ, [RZ] ;  /* 0x00000000fffff984 */ /* 0x000fe20000000800 */
[----:B------:R-:W-:Y:S01]  /*3ba0*/  @!PT LDS RZ, [RZ] ;  /* 0x00000000fffff984 */ /* 0x000fe20000000800 */
[----:B------:R-:W-:Y:S01]  /*3bb0*/  @!PT LDS RZ, [RZ] ;  /* 0x00000000fffff984 */ /* 0x000fe20000000800 */
[----:B------:R-:W-:Y:S01]  /*3bc0*/  @!PT LDS RZ, [RZ] ;  /* 0x00000000fffff984 */ /* 0x000fe20000000800 */
[----:B------:R3:W-:Y:S06]  /*3bd0*/  MEMBAR.ALL.CTA ;  /* 0x0000000000007992 */ /* 0x0007ec0000008000 */
[----:B---3--:R-:W3:Y:S02]  /*3be0*/  FENCE.VIEW.ASYNC.S ;  /* 0x00000000000073c6 */ /* 0x008ee40000000000 */
[----:B---3--:R-:W-:Y:S01]  /*3bf0*/  SYNCS.ARRIVE.TRANS64.RED.A1T0 RZ, [UR5], RZ ;  /* 0x000000ffffff79a7 */ /* 0x008fe20008100405 */
[----:B------:R-:W3:Y:S01]  /*3c00*/  SYNCS.PHASECHK.TRANS64.TRYWAIT P0, [UR8+0x160], R0 ;  /* 0x00016000ff0075a7 */ /* 0x000ee20008001108 */
[----:B--2---:R-:W-:Y:S01]  /*3c10*/  LOP3.LUT P2, RZ, R6, 0x1, RZ, 0xc0, !PT ;  /* 0x0000000106ff7812 */ /* 0x004fe2000784c0ff */
[----:B---3--:R-:W-:-:S12]  /*3c20*/  @!P0 BRA `(.L_x_69) ;  /* 0x00000048005c8947 */ /* 0x008fd80003800000 */
.L_x_162:
[----:B------:R-:W-:Y:S05]  /*3c30*/  BRA.U !UP2, `(.L_x_70) ;  /* 0x000000010ac47547 */ /* 0x000fea000b800000 */
[----:B--2---:R-:W-:Y:S01]  /*3c40*/  IMAD.U32 R0, RZ, RZ, UR15 ;  /* 0x0000000fff007e24 */ /* 0x004fe2000f8e00ff */
[----:B------:R-:W-:-:S04]  /*3c50*/  ULEA UR4, UR14, UR6, 0x3 ;  /* 0x000000060e047291 */ /* 0x000fc8000f8e18ff */
[----:B------:R-:W-:-:S05]  /*3c60*/  LEA R0, R0, R1, 0x2 ;  /* 0x0000000100007211 */ /* 0x000fca00078e10ff */
[----:B------:R2:W5:Y:S01]  /*3c70*/  LDL R4, [R0] ;  /* 0x0000000000047983 */ /* 0x0005620000100800 */
[----:B------:R-:W-:Y:S01]  /*3c80*/  UPLOP3.LUT UP3, UPT, UPT, UPT, UPT, 0x40, 0x4 ;  /* 0x000000000004789c */ /* 0x000fe20003f6e870 */
[----:B------:R-:W-:Y:S01]  /*3c90*/  UMOV UR13, UR16 ;  /* 0x00000010000d7c82 */ /* 0x000fe20008000000 */
[----:B------:R-:W-:Y:S01]  /*3ca0*/  UMOV UR12, UR14 ;  /* 0x0000000e000c7c82 */ /* 0x000fe20008000000 */
[----:B--2---:R-:W-:-:S04]  /*3cb0*/  SHF.L.U32 R0, R3, 0x1f, RZ ;  /* 0x0000001f03007819 */ /* 0x004fc800000006ff */
[----:B------:R2:W3:Y:S04]  /*3cc0*/  SYNCS.PHASECHK.TRANS64.TRYWAIT P1, [UR4], R0 ;  /* 0x00000000ff0075a7 */ /* 0x0004e80008021104 */
.L_x_73:
[----:B------:R-:W-:Y:S01]  /*3cd0*/  ULEA UR7, UR12, UR6, 0x3 ;  /* 0x000000060c077291 */ /* 0x000fe2000f8e18ff */
[----:B--234-:R-:W-:Y:S11]  /*3ce0*/  @P1 BRA `(.L_x_71) ;  /* 0x00000000000c1947 */ /* 0x01cff60003800000 */
[----:B------:R-:W-:Y:S04]  /*3cf0*/  SHF.L.U32 R5, R3, 0x1f, RZ ;  /* 0x0000001f03057819 */ /* 0x000fe800000006ff */
[----:B------:R-:W3:Y:S02]  /*3d00*/  SYNCS.PHASECHK.TRANS64.TRYWAIT P0, [UR7], R5 ;  /* 0x00000005ff0075a7 */ /* 0x000ee40008001107 */
[----:B---3--:R-:W-:Y:S05]  /*3d10*/  @!P0 BRA `(.L_x_72) ;  /* 0x0000004800388947 */ /* 0x008fea0003800000 */
.L_x_71:
[----:B------:R-:W-:Y:S01]  /*3d20*/  UISETP.NE.AND UP0, UPT, UR13, URZ, UPT ;  /* 0x000000ff0d00728c */ /* 0x000fe2000bf05270 */
[----:B------:R-:W-:Y:S01]  /*3d30*/  PLOP3.LUT P1, PT, PT, PT, PT, 0x80, 0x8 ;  /* 0x000000000008781c */ /* 0x000fe20003f2f070 */
[----:B------:R-:W-:Y:S02]  /*3d40*/  UIADD3 UR14, UPT, UPT, UR12, 0x1, URZ ;  /* 0x000000010c0e7890 */ /* 0x000fe4000fffe0ff */
[----:B------:R-:W-:Y:S02]  /*3d50*/  ULEA UR22, UR12, UR17, 0x9 ;  /* 0x000000110c167291 */ /* 0x000fe4000f8e48ff */
[----:B------:R-:W-:Y:S01]  /*3d60*/  UISETP.NE.AND UP1, UPT, UR14, 0x11, UPT ;  /* 0x000000110e00788c */ /* 0x000fe2000bf25270 */
[----:B------:R-:W-:Y:S01]  /*3d70*/  PLOP3.LUT P0, PT, PT, PT, UP0, 0x80, 0x8 ;  /* 0x000000000008781c */ /* 0x000fe20003f0f008 */
[----:B------:R-:W-:Y:S02]  /*3d80*/  ULEA UR24, UR12, UR10, 0x8 ;  /* 0x0000000a0c187291 */ /* 0x000fe4000f8e40ff */
[----:B------:R-:W-:Y:S02]  /*3d90*/  USEL UR11, URZ, 0x1, UP1 ;  /* 0x00000001ff0b7887 */ /* 0x000fe40008800000 */
[----:B------:R-:W-:Y:S02]  /*3da0*/  USEL UR14, UR14, URZ, UP1 ;  /* 0x000000ff0e0e7287 */ /* 0x000fe40008800000 */
[----:B------:R-:W-:Y:S02]  /*3db0*/  UIADD3 UR26, UPT, UPT, UR22, 0x100, URZ ;  /* 0x00000100161a7890 */ /* 0x000fe4000fffe0ff */
[----:B------:R-:W-:Y:S01]  /*3dc0*/  @UP0 ULEA UR4, UR14, UR6, 0x3 ;  /* 0x000000060e040291 */ /* 0x000fe2000f8e18ff */
[----:B------:R-:W-:Y:S01]  /*3dd0*/  LOP3.LUT R3, R3, UR11, RZ, 0x3c, !PT ;  /* 0x0000000b03037c12 */ /* 0x000fe2000f8e3cff */
[----:B------:R-:W-:Y:S02]  /*3de0*/  UIADD3 UR28, UPT, UPT, UR24, 0x2, URZ ;  /* 0x00000002181c7890 */ /* 0x000fe4000fffe0ff */
[----:B------:R-:W-:Y:S01]  /*3df0*/  UIADD3 UR30, UPT, UPT, UR7, 0x88, URZ ;  /* 0x00000088071e7890 */ /* 0x000fe2000fffe0ff */
[----:B--2---:R-:W-:Y:S01]  /*3e00*/  @P0 SHF.L.U32 R0, R3, 0x1f, RZ ;  /* 0x0000001f03000819 */ /* 0x004fe200000006ff */
[----:B------:R-:W-:Y:S01]  /*3e10*/  UIADD3 UR7, UPT, UPT, UR13, 0x1, URZ ;  /* 0x000000010d077890 */ /* 0x000fe2000fffe0ff */
[----:B------:R-:W-:Y:S02]  /*3e20*/  UMOV UR23, 0x40004040 ;  /* 0x4000404000177882 */ /* 0x000fe40000000000 */
[----:B------:R4:W2:Y:S01]  /*3e30*/  @P0 SYNCS.PHASECHK.TRANS64.TRYWAIT P1, [UR4], R0 ;  /* 0x00000000ff0005a7 */ /* 0x0008a20008021104 */
[----:B------:R-:W-:Y:S11]  /*3e40*/  ELECT P0, URZ, PT ;  /* 0x0000000000ff782f */ /* 0x000ff60003800000 */
[----:B------:R-:W-:Y:S02]  /*3e50*/  @!UPT UIADD3 URZ, UPT, UPT, URZ, URZ, URZ ;  /* 0x000000fffffff290 */ /* 0x000fe4000fffe0ff */
[C---:B-----5:R-:W-:Y:S02]  /*3e60*/  @P0 R2UR.BROADCAST UR11, R4.reuse ;  /* 0x00000000040b02ca */ /* 0x060fe400008e0000 */
[----:B------:R-:W-:Y:S11]  /*3e70*/  ELECT P0, URZ, PT ;  /* 0x0000000000ff782f */ /* 0x000ff60003800000 */
[----:B------:R-:W-:Y:S02]  /*3e80*/  @!UPT UIADD3 URZ, UPT, UPT, URZ, URZ, URZ ;  /* 0x000000fffffff290 */ /* 0x000fe4000fffe0ff */
[----:B------:R-:W-:Y:S01]  /*3e90*/  @P0 R2UR.BROADCAST UR4, R4 ;  /* 0x00000000040402ca */ /* 0x000fe200008e0000 */
[----:B------:R-:W-:Y:S02]  /*3ea0*/  UISETP.GT.U32.AND UP0, UPT, UR7, 0x1, UPT ;  /* 0x000000010700788c */ /* 0x000fe4000bf04070 */
[----:B------:R-:W-:Y:S01]  /*3eb0*/  UIADD3 UR13, UPT, UPT, UR13, -0x1, URZ ;  /* 0xffffffff0d0d7890 */ /* 0x000fe2000fffe0ff */
[----:B------:R-:W-:Y:S01]  /*3ec0*/  UMOV UR25, 0x80004020 ;  /* 0x8000402000197882 */ /* 0x000fe20000000000 */
[----:B------:R-:W-:Y:S01]  /*3ed0*/  UMOV UR27, 0x40004040 ;  /* 0x40004040001b7882 */ /* 0x000fe20000000000 */
[----:B------:R-:W-:Y:S01]  /*3ee0*/  UMOV UR29, 0x80004020 ;  /* 0x80004020001d7882 */ /* 0x000fe20000000000 */
[----:B------:R-:W-:Y:S01]  /*3ef0*/  UMOV UR12, UR14 ;  /* 0x0000000e000c7c82 */ /* 0x000fe20008000000 */
[----:B------:R4:W-:Y:S01]  /*3f00*/  UTCQMMA gdesc[UR24], gdesc[UR22], tmem[UR11], tmem[UR20], idesc[UR21], UP3 ;  /* 0x00ff1416180075ea */ /* 0x0009e2000980030b */
[----:B------:R-:W-:Y:S04]  /*3f10*/  UPLOP3.LUT UP3, UPT, UPT, UPT, UPT, 0x80, 0x8 ;  /* 0x000000000008789c */ /* 0x000fe80003f6f070 */
[----:B------:R4:W-:Y:S01]  /*3f20*/  UTCQMMA gdesc[UR28], gdesc[UR26], tmem[UR4], tmem[UR18], idesc[UR19], UPT ;  /* 0x00ff121a1c0075ea */ /* 0x0009e2000b800304 */
[----:B------:R4:W-:Y:S01]  /*3f30*/  UTCBAR.MULTICAST [UR30], URZ, UR9 ;  /* 0x000000ff1e0073e9 */ /* 0x0009e20008000809 */
[----:B------:R-:W-:Y:S05]  /*3f40*/  BRA.U UP0, `(.L_x_73) ;  /* 0xfffffffd00607547 */ /* 0x000fea000b83ffff */
.L_x_70:
[----:B------:R-:W-:Y:S01]  /*3f50*/  UIADD3 UR15, UPT, UPT, UR15, 0x1, URZ ;  /* 0x000000010f0f7890 */ /* 0x000fe2000fffe0ff */
[----:B------:R-:W-:Y:S01]  /*3f60*/  LOP3.LUT R8, R8, 0x1, RZ, 0x3c, !PT ;  /* 0x0000000108087812 */ /* 0x000fe200078e3cff */
[----:B------:R-:W-:Y:S02]  /*3f70*/  UIADD3 UR8, UPT, UPT, UR8, 0x150, URZ ;  /* 0x0000015008087890 */ /* 0x000fe4000fffe0ff */
[----:B------:R-:W-:-:S04]  /*3f80*/  UISETP.NE.AND UP0, UPT, UR15, 0x2, UPT ;  /* 0x000000020f00788c */ /* 0x000fc8000bf05270 */
[----:B----4-:R-:W-:Y:S02]  /*3f90*/  USEL UR4, URZ, 0x1, UP0 ;  /* 0x00000001ff047887 */ /* 0x010fe40008000000 */
[----:B------:R-:W-:Y:S01]  /*3fa0*/  USEL UR15, UR15, URZ, UP0 ;  /* 0x000000ff0f0f7287 */ /* 0x000fe20008000000 */
[----:B------:R3:W-:Y:S03]  /*3fb0*/  UTCBAR [UR8], URZ ;  /* 0x000000ff080073e9 */ /* 0x0007e600080000ff */
[----:B------:R-:W-:Y:S01]  /*3fc0*/  LOP3.LUT R9, R9, UR4, RZ, 0x3c, !PT ;  /* 0x0000000409097c12 */ /* 0x000fe2000f8e3cff */
[----:B------:R-:W-:Y:S07]  /*3fd0*/  @P2 BRA `(.L_x_74) ;  /* 0xfffffff800d42947 */ /* 0x000fee000383ffff */
[----:B------:R-:W4:Y:S01]  /*3fe0*/  S2UR UR4, SR_CgaCtaId ;  /* 0x00000000000479c3 */ /* 0x000f220000008800 */
[----:B------:R-:W-:Y:S01]  /*3ff0*/  ELECT P0, URZ, PT ;  /* 0x0000000000ff782f */ /* 0x000fe20003800000 */
[----:B--2---:R-:W-:Y:S01]  /*4000*/  IMAD.MOV.U32 R0, RZ, RZ, 0x1 ;  /* 0x00000001ff007424 */ /* 0x004fe200078e00ff */
[----:B------:R-:W-:Y:S01]  /*4010*/  UIADD3 UR6, UPT, UPT, UR6, 0x160, URZ ;  /* 0x0000016006067890 */ /* 0x000fe2000fffe0ff */
[----:B------:R-:W-:Y:S01]  /*4020*/  SHF.L.U32 R3, R9, 0x1f, RZ ;  /* 0x0000001f09037819 */ /* 0x000fe200000006ff */
[----:B------:R-:W-:-:S03]  /*4030*/  UMOV UR5, 0x40 ;  /* 0x0000004000057882 */ /* 0x000fc60000000000 */
[----:B------:R-:W-:Y:S01]  /*4040*/  UVIRTCOUNT.DEALLOC.SMPOOL 0x80 ;  /* 0x000000800000784c */ /* 0x000fe20000000000 */
[----:B----4-:R-:W-:Y:S02]  /*4050*/  ULEA UR4, UR4, UR5, 0x18 ;  /* 0x0000000504047291 */ /* 0x010fe4000f8ec0ff */
[----:B------:R-:W-:-:S07]  /*4060*/  ULEA UR5, UR15, UR6, 0x3 ;  /* 0x000000060f057291 */ /* 0x000fce000f8e18ff */
[----:B------:R2:W-:Y:S02]  /*4070*/  @P0 STS.U8 [UR4+0x1c], R0 ;  /* 0x00001c00ff000988 */ /* 0x0005e40008000004 */
[----:B------:R-:W4:Y:S02]  /*4080*/  SYNCS.PHASECHK.TRANS64.TRYWAIT P0, [UR5], R3 ;  /* 0x00000003ff0075a7 */ /* 0x000f240008001105 */
[----:B--2-4-:R-:W-:Y:S05]  /*4090*/  @!P0 BRA `(.L_x_75) ;  /* 0x0000004400708947 */ /* 0x014fea0003800000 */
.L_x_165:
[----:B------:R-:W-:-:S04]  /*40a0*/  UIADD3 UR7, UPT, UPT, UR15, 0x1, URZ ;  /* 0x000000010f077890 */ /* 0x000fc8000fffe0ff */
[----:B------:R-:W-:-:S04]  /*40b0*/  UISETP.NE.AND UP0, UPT, UR7, 0x2, UPT ;  /* 0x000000020700788c */ /* 0x000fc8000bf05270 */
[----:B------:R-:W-:Y:S02]  /*40c0*/  USEL UR5, URZ, 0x1, UP0 ;  /* 0x00000001ff057887 */ /* 0x000fe40008000000 */
[----:B------:R-:W-:-:S04]  /*40d0*/  USEL UR7, UR7, URZ, UP0 ;  /* 0x000000ff07077287 */ /* 0x000fc80008000000 */
[----:B------:R-:W-:Y:S01]  /*40e0*/  ULEA UR7, UR7, UR6, 0x3 ;  /* 0x0000000607077291 */ /* 0x000fe2000f8e18ff */
[----:B--2---:R-:W-:-:S04]  /*40f0*/  LOP3.LUT R3, R9, UR5, RZ, 0x3c, !PT ;  /* 0x0000000509037c12 */ /* 0x004fc8000f8e3cff */
[----:B------:R-:W-:-:S04]  /*4100*/  SHF.L.U32 R3, R3, 0x1f, RZ ;  /* 0x0000001f03037819 */ /* 0x000fc800000006ff */
[----:B------:R-:W2:Y:S02]  /*4110*/  SYNCS.PHASECHK.TRANS64.TRYWAIT P0, [UR7], R3 ;  /* 0x00000003ff0075a7 */ /* 0x000ea40008001107 */
[----:B--2---:R-:W-:Y:S05]  /*4120*/  @!P0 BRA `(.L_x_76) ;  /* 0x0000004400648947 */ /* 0x004fea0003800000 */
.L_x_167:
[----:B------:R-:W-:Y:S01]  /*4130*/  NOP ;  /* 0x0000000000007918 */ /* 0x000fe20000000000 */
[----:B--2---:R-:W2:Y:S01]  /*4140*/  LDS R0, [UR4+0x14] ;  /* 0x00001404ff007984 */ /* 0x004ea20008000800 */
[----:B------:R-:W-:Y:S01]  /*4150*/  LOP3.LUT R3, R2, 0xffff, RZ, 0xc0, !PT ;  /* 0x0000ffff02037812 */ /* 0x000fe200078ec0ff */
[----:B------:R-:W-:-:S03]  /*4160*/  IMAD.MOV.U32 R2, RZ, RZ, 0xffff ;  /* 0x0000ffffff027424 */ /* 0x000fc600078e00ff */
[----:B------:R-:W-:-:S04]  /*4170*/  SHF.R.U32.HI R3, RZ, 0x5, R3 ;  /* 0x00000005ff037819 */ /* 0x000fc80000011603 */
[----:B------:R-:W-:-:S04]  /*4180*/  SHF.L.U32 R2, R2, R3, RZ ;  /* 0x0000000302027219 */ /* 0x000fc800000006ff */
[----:B--2---:R-:W-:-:S04]  /*4190*/  LOP3.LUT R0, R0, R2, RZ, 0xc0, !PT ;  /* 0x0000000200007212 */ /* 0x004fc800078ec0ff */
[----:B------:R-:W-:Y:S01]  /*41a0*/  ISETP.NE.AND P0, PT, R0, R2, PT ;  /* 0x000000020000720c */ /* 0x000fe20003f05270 */
[----:B------:R-:W-:-:S05]  /*41b0*/  IMAD.MOV.U32 R0, RZ, RZ, 0x1 ;  /* 0x00000001ff007424 */ /* 0x000fca00078e00ff */
[----:B------:R-:W-:-:S07]  /*41c0*/  SHF.L.U32 R0, R0, R3, RZ ;  /* 0x0000000300007219 */ /* 0x000fce00000006ff */
[----:B------:R-:W-:Y:S05]  /*41d0*/  @P0 BRA `(.L_x_77) ;  /* 0x00000000005c0947 */ /* 0x000fea0003800000 */
[----:B------:R-:W2:Y:S02]  /*41e0*/  LDS R3, [UR4+0x18] ;  /* 0x00001804ff037984 */ /* 0x000ea40008000800 */
[----:B--2---:R-:W-:-:S04]  /*41f0*/  LOP3.LUT R3, R3, R0, RZ, 0xc0, !PT ;  /* 0x0000000003037212 */ /* 0x004fc800078ec0ff */
[----:B------:R-:W-:-:S13]  /*4200*/  ISETP.NE.AND P0, PT, R3, R0, PT ;  /* 0x000000000300720c */ /* 0x000fda0003f05270 */
[----:B------:R-:W-:Y:S05]  /*4210*/  @P0 BRA `(.L_x_78) ;  /* 0x0000000000400947 */ /* 0x000fea0003800000 */
[----:B---3--:R-:W-:Y:S01]  /*4220*/  R2UR UR8, R2 ;  /* 0x00000000020872ca */ /* 0x008fe200000e0000 */
[----:B------:R-:W2:Y:S01]  /*4230*/  S2R R3, SR_LANEID ;  /* 0x0000000000037919 */ /* 0x000ea20000000000 */
[----:B------:R-:W-:Y:S01]  /*4240*/  LOP3.LUT R0, RZ, R0, RZ, 0x33, !PT ;  /* 0x00000000ff007212 */ /* 0x000fe200078e33ff */
[----:B------:R-:W-:Y:S02]  /*4250*/  VOTEU.ANY UR7, UPT, PT ;  /* 0x0000000000077886 */ /* 0x000fe400038e0100 */
[----:B------:R-:W-:Y:S01]  /*4260*/  UFLO.U32 UR7, UR7 ;  /* 0x00000007000772bd */ /* 0x000fe200080e0000 */
[----:B------:R-:W3:Y:S07]  /*4270*/  REDUX UR5, R0 ;  /* 0x00000000000573c4 */ /* 0x000eee0000000000 */
[----:B------:R-:W-:-:S06]  /*4280*/  ULOP3.LUT UR8, URZ, UR8, URZ, 0x33, !UPT ;  /* 0x00000008ff087292 */ /* 0x000fcc000f8e33ff */
[----:B------:R-:W-:-:S04]  /*4290*/  IMAD.U32 R2, RZ, RZ, UR8 ;  /* 0x00000008ff027e24 */ /* 0x000fc8000f8e00ff */
[----:B------:R-:W4:Y:S02]  /*42a0*/  REDUX UR6, R2 ;  /* 0x00000000020673c4 */ /* 0x000f240000000000 */
[----:B------:R1:W-:Y:S01]  /*42b0*/  UTCATOMSWS.AND URZ, UR8 ;  /* 0x0000000800ff79e3 */ /* 0x0003e20008000000 */
[----:B---3--:R-:W-:Y:S01]  /*42c0*/  IMAD.U32 R0, RZ, RZ, UR5 ;  /* 0x00000005ff007e24 */ /* 0x008fe2000f8e00ff */
[----:B--2---:R-:W-:Y:S01]  /*42d0*/  ISETP.EQ.U32.AND P0, PT, R3, UR7, PT ;  /* 0x0000000703007c0c */ /* 0x004fe2000bf02070 */
[----:B----4-:R-:W-:-:S12]  /*42e0*/  IMAD.U32 R2, RZ, RZ, UR6 ;  /* 0x00000006ff027e24 */ /* 0x010fd8000f8e00ff */
[----:B------:R2:W-:Y:S04]  /*42f0*/  @P0 ATOMS.AND RZ, [UR4+0x14], R2 ;  /* 0x00001402ffff098c */ /* 0x0005e8000a800004 */
[----:B------:R2:W-:Y:S01]  /*4300*/  @P0 ATOMS.AND RZ, [UR4+0x18], R0 ;  /* 0x00001800ffff098c */ /* 0x0005e2000a800004 */
[----:B-1----:R-:W-:Y:S05]  /*4310*/  BRA `(.L_x_79) ;  /* 0x0000000000147947 */ /* 0x002fea0003800000 */
.L_x_78:
[----:B------:R-:W-:Y:S02]  /*4320*/  MOV R2, 0x4340 ;  /* 0x0000434000027802 */ /* 0x000fe40000000f00 */
[----:B-1-3-5:R-:W-:Y:S05]  /*4330*/  CALL.REL.NOINC `($__internal_0_$__cuda_sm10x_tcgen05_guardrail_trap_col_being_dealloced_not_returned_by_alloc) ;  /* 0x0000004400c47944 */ /* 0x02afea0003c00000 */
[----:B------:R-:W-:Y:S05]  /*4340*/  BRA `(.L_x_79) ;  /* 0x0000000000087947 */ /* 0x000fea0003800000 */
.L_x_77:
[----:B------:R-:W-:Y:S02]  /*4350*/  MOV R2, 0x4370 ;  /* 0x0000437000027802 */ /* 0x000fe40000000f00 */
[----:B-1-3-5:R-:W-:Y:S05]  /*4360*/  CALL.REL.NOINC `($__internal_2_$__cuda_sm10x_tcgen05_guardrail_trap_unallocated_columns_being_dealloced) ;  /* 0x0000004400d07944 */ /* 0x02afea0003c00000 */
.L_x_79:
[----:B------:R-:W-:Y:S01]  /*4370*/  NOP ;  /* 0x0000000000007918 */ /* 0x000fe20000000000 */
[----:B------:R-:W-:Y:S05]  /*4380*/  EXIT ;  /* 0x000000000000794d */ /* 0x000fea0003800000 */
.L_x_63:
[----:B------:R-:W-:-:S09]  /*4390*/  UISETP.NE.OR UP6, UPT, UR4, 0x3, !UP6 ;  /* 0x000000030400788c */ /* 0x000fd2000f7c5670 */
[----:B------:R-:W-:Y:S05]  /*43a0*/  BRA.U UP6, `(.L_x_80) ;  /* 0x0000000d06807547 */ /* 0x000fea000b800000 */
[----:B------:R-:W2:Y:S01]  /*43b0*/  LDC.64 R28, c[0x0][0x988] ;  /* 0x00026200ff1c7b82 */ /* 0x000ea20000000a00 */
[----:B------:R-:W3:Y:S01]  /*43c0*/  LDCU.64 UR6, c[0x0][0x888] ;  /* 0x00011100ff0677ac */ /* 0x000ee20008000a00 */
[----:B------:R-:W-:Y:S02]  /*43d0*/  IMAD.MOV.U32 R32, RZ, RZ, 0x1 ;  /* 0x00000001ff207424 */ /* 0x000fe400078e00ff */
[----:B------:R-:W-:Y:S01]  /*43e0*/  IMAD.MOV.U32 R31, RZ, RZ, RZ ;  /* 0x000000ffff1f7224 */ /* 0x000fe200078e00ff */
[----:B------:R-:W4:Y:S03]  /*43f0*/  LDCU.64 UR4, c[0x0][0x890] ;  /* 0x00011200ff0477ac */ /* 0x000f260008000a00 */
[----:B------:R-:W1:Y:S01]  /*4400*/  LDC.64 R22, c[0x0][0x980] ;  /* 0x00026000ff167b82 */ /* 0x000e620000000a00 */
[----:B------:R-:W-:Y:S01]  /*4410*/  UMOV UR15, 0x400 ;  /* 0x00000400000f7882 */ /* 0x000fe20000000000 */
[----:B------:R-:W-:-:S02]  /*4420*/  USEL UR22, URZ, 0x1, UP5 ;  /* 0x00000001ff167887 */ /* 0x000fc4000a800000 */
[----:B------:R-:W-:Y:S02]  /*4430*/  ULEA UR15, UR45, UR15, 0x18 ;  /* 0x0000000f2d0f7291 */ /* 0x000fe4000f8ec0ff */
[----:B------:R-:W-:Y:S02]  /*4440*/  UPLOP3.LUT UP2, UPT, UPT, UPT, UPT, 0x40, 0x4 ;  /* 0x000000000004789c */ /* 0x000fe40003f4e870 */
[----:B------:R-:W1:Y:S01]  /*4450*/  LDC R0, c[0x0][0xb30] ;  /* 0x0002cc00ff007b82 */ /* 0x000e620000000800 */
[----:B------:R-:W-:Y:S02]  /*4460*/  UIADD3 UR23, UPT, UPT, UR15, 0x118, URZ ;  /* 0x000001180f177890 */ /* 0x000fe4000fffe0ff */
[----:B---3--:R-:W-:Y:S02]  /*4470*/  UISETP.NE.U32.AND UP1, UPT, UR6, URZ, UPT ;  /* 0x000000ff0600728c */ /* 0x008fe4000bf25070 */
[----:B------:R-:W-:Y:S02]  /*4480*/  UIADD3 UR14, UPT, UPT, UR15, 0x148, URZ ;  /* 0x000001480f0e7890 */ /* 0x000fe4000fffe0ff */
[----:B------:R-:W-:Y:S01]  /*4490*/  UISETP.NE.AND.EX UP1, UPT, UR7, URZ, UPT, UP1 ;  /* 0x000000ff0700728c */ /* 0x000fe2000bf25310 */
[----:B------:R-:W3:Y:S01]  /*44a0*/  LDC R30, c[0x0][0x370] ;  /* 0x0000dc00ff1e7b82 */ /* 0x000ee20000000800 */
[C---:B--2---:R-:W-:Y:S01]  /*44b0*/  ISETP.NE.AND P0, PT, R29.reuse, 0x1, PT ;  /* 0x000000011d00780c */ /* 0x044fe20003f05270 */
[----:B----4-:R-:W-:Y:S01]  /*44c0*/  UISETP.NE.U32.AND UP5, UPT, UR4, URZ, UPT ;  /* 0x000000ff0400728c */ /* 0x010fe2000bfa5070 */
[----:B------:R-:W-:Y:S01]  /*44d0*/  R2UR UR6, R29 ;  /* 0x000000001d0672ca */ /* 0x000fe200000e0000 */
[----:B------:R-:W-:Y:S01]  /*44e0*/  UIADD3 UR17, UPT, UPT, UR15, 0x110, URZ ;  /* 0x000001100f117890 */ /* 0x000fe2000fffe0ff */
[----:B------:R-:W-:Y:S01]  /*44f0*/  IMAD.MOV.U32 R29, RZ, RZ, 0x1000 ;  /* 0x00001000ff1d7424 */ /* 0x000fe200078e00ff */
[----:B------:R-:W-:-:S02]  /*4500*/  UPRMT UR23, UR45, 0x654, UR23 ;  /* 0x000006542d177896 */ /* 0x000fc40008000017 */
[----:B------:R-:W2:Y:S01]  /*4510*/  LDC R3, c[0x0][0xb0c] ;  /* 0x0002c300ff037b82 */ /* 0x000ea20000000800 */
[----:B-1----:R-:W-:Y:S01]  /*4520*/  R2UR UR7, R22 ;  /* 0x00000000160772ca */ /* 0x002fe200000e0000 */
[----:B------:R-:W-:Y:S02]  /*4530*/  UPRMT UR14, URZ, 0x654, UR14 ;  /* 0x00000654ff0e7896 */ /* 0x000fe4000800000e */
[----:B------:R-:W-:Y:S02]  /*4540*/  UPRMT UR45, UR45, 0x654, UR17 ;  /* 0x000006542d2d7896 */ /* 0x000fe40008000011 */
[----:B------:R-:W-:Y:S02]  /*4550*/  UISETP.NE.AND.EX UP5, UPT, UR5, URZ, UPT, UP5 ;  /* 0x000000ff0500728c */ /* 0x000fe4000bfa5350 */
[----:B------:R-:W1:Y:S01]  /*4560*/  LDC R15, c[0x0][0xb20] ;  /* 0x0002c800ff0f7b82 */ /* 0x000e620000000800 */
[----:B------:R-:W-:Y:S01]  /*4570*/  ISETP.NE.AND P1, PT, R0, 0x1, PT ;  /* 0x000000010000780c */ /* 0x000fe20003f25270 */
[----:B------:R-:W-:-:S06]  /*4580*/  VOTEU.ANY UP4, P0 ;  /* 0x0000000000ff7886 */ /* 0x000fcc0000080100 */
[----:B------:R-:W4:Y:S08]  /*4590*/  LDC.64 R34, c[0x0][0x348] ;  /* 0x0000d200ff227b82 */ /* 0x000f300000000a00 */
[----:B------:R-:W1:Y:S08]  /*45a0*/  LDC.64 R18, c[0x0][0xb10] ;  /* 0x0002c400ff127b82 */ /* 0x000e700000000a00 */
[----:B------:R-:W1:Y:S08]  /*45b0*/  LDC.64 R6, c[0x0][0xb18] ;  /* 0x0002c600ff067b82 */ /* 0x000e700000000a00 */
[----:B------:R-:W1:Y:S08]  /*45c0*/  LDC.64 R4, c[0x0][0xb28] ;  /* 0x0002ca00ff047b82 */ /* 0x000e700000000a00 */
[----:B------:R-:W1:Y:S08]  /*45d0*/  LDC.64 R20, c[0x0][0x990] ;  /* 0x00026400ff147b82 */ /* 0x000e700000000a00 */
[----:B--23--:R-:W1:Y:S02]  /*45e0*/  LDC R16, c[0x0][0x374] ;  /* 0x0000dd00ff107b82 */ /* 0x00ce640000000800 */
.L_x_89:
[----:B------:R-:W-:Y:S04]  /*45f0*/  SHF.L.U32 R2, R31, 0x1f, RZ ;  /* 0x0000001f1f027819 */ /* 0x000fe800000006ff */
[----:B--2---:R-:W2:Y:S02]  /*4600*/  SYNCS.PHASECHK.TRANS64.TRYWAIT P0, [UR15+0x140], R2 ;  /* 0x00014002ff0075a7 */ /* 0x004ea4000800110f */
[----:B--2---:R-:W-:Y:S05]  /*4610*/  @!P0 BRA `(.L_x_81) ;  /* 0x0000004000408947 */ /* 0x004fea0003800000 */
.L_x_169:
[----:B------:R-:W3:Y:S01]  /*4620*/  LDS.128 R24, [UR15+0x180] ;  /* 0x0001800fff187984 */ /* 0x000ee20008000c00 */
[----:B------:R-:W-:Y:S01]  /*4630*/  ISETP.GE.AND P0, PT, R40, 0x1, PT ;  /* 0x000000012800780c */ /* 0x000fe20003f06270 */
[----:B------:R-:W-:Y:S01]  /*4640*/  @!PT LDS RZ, [RZ] ;  /* 0x00000000fffff984 */ /* 0x000fe20000000800 */
[----:B------:R-:W-:Y:S01]  /*4650*/  @!PT LDS RZ, [RZ] ;  /* 0x00000000fffff984 */ /* 0x000fe20000000800 */
[----:B------:R-:W-:Y:S01]  /*4660*/  @!PT LDS RZ, [RZ] ;  /* 0x00000000fffff984 */ /* 0x000fe20000000800 */
[----:B------:R-:W-:Y:S01]  /*4670*/  @!PT LDS RZ, [RZ] ;  /* 0x00000000fffff984 */ /* 0x000fe20000000800 */
[----:B------:R1:W-:Y:S06]  /*4680*/  MEMBAR.ALL.CTA ;  /* 0x0000000000007992 */ /* 0x0003ec0000008000 */
[----:B-1----:R-:W1:Y:S02]  /*4690*/  FENCE.VIEW.ASYNC.S ;  /* 0x00000000000073c6 */ /* 0x002e640000000000 */
[----:B-1----:R-:W-:Y:S01]  /*46a0*/  SYNCS.ARRIVE.TRANS64.RED.A1T0 RZ, [UR14], RZ ;  /* 0x000000ffffff79a7 */ /* 0x002fe2000810040e */
[----:B---3--:R-:W-:Y:S11]  /*46b0*/  LOP3.LUT P3, RZ, R26, 0x1, RZ, 0xc0, !PT ;  /* 0x000000011aff7812 */ /* 0x008ff6000786c0ff */
[----:B------:R-:W-:Y:S02]  /*46c0*/  @!UPT UIADD3 URZ, UPT, UPT, URZ, URZ, URZ ;  /* 0x000000fffffff290 */ /* 0x000fe4000fffe0ff */
[----:B------:R-:W-:Y:S02]  /*46d0*/  @P3 MOV R11, R24 ;  /* 0x00000018000b3202 */ /* 0x000fe40000000f00 */
[----:B------:R-:W-:Y:S01]  /*46e0*/  @P3 LOP3.LUT R10, R25, 0xffff, RZ, 0xc0, !PT ;  /* 0x0000ffff190a3812 */ /* 0x000fe200078ec0ff */
[----:B------:R-:W-:Y:S06]  /*46f0*/  @!P0 BRA `(.L_x_82) ;  /* 0x0000000000a48947 */ /* 0x000fec0003800000 */
[----:B--2---:R-:W-:Y:S01]  /*4700*/  IMAD.HI.U32 R0, R16, R7, RZ ;  /* 0x0000000710007227 */ /* 0x004fe200078e00ff */
[----:B------:R-:W-:Y:S02]  /*4710*/  ISETP.NE.AND P0, PT, R6, 0x1, PT ;  /* 0x000000010600780c */ /* 0x000fe40003f05270 */
[----:B------:R-:W-:Y:S01]  /*4720*/  ISETP.NE.AND P2, PT, R40, 0x1, PT ;  /* 0x000000012800780c */ /* 0x000fe20003f45270 */
[----:B------:R-:W-:Y:S01]  /*4730*/  IMAD.HI.U32 R9, R30, R18, RZ ;  /* 0x000000121e097227 */ /* 0x000fe200078e00ff */
[----:B------:R-:W-:Y:S02]  /*4740*/  SHF.R.U32.HI R0, RZ, R15, R0 ;  /* 0x0000000fff007219 */ /* 0x000fe40000011600 */
[----:B------:R-:W-:Y:S01]  /*4750*/  ISETP.NE.AND P4, PT, R3, 0x1, PT ;  /* 0x000000010300780c */ /* 0x000fe20003f85270 */
[----:B------:R-:W-:Y:S01]  /*4760*/  IMAD.HI.U32 R13, R10, R7, RZ ;  /* 0x000000070a0d7227 */ /* 0x000fe200078e00ff */
[----:B------:R-:W-:Y:S02]  /*4770*/  SHF.R.U32.HI R9, RZ, R19, R9 ;  /* 0x00000013ff097219 */ /* 0x000fe40000011609 */
[----:B------:R-:W-:Y:S01]  /*4780*/  SEL R0, R16, R0, !P0 ;  /* 0x0000000010007207 */ /* 0x000fe20004000000 */
[----:B------:R-:W-:Y:S01]  /*4790*/  IMAD.HI.U32 R12, R11, R18, RZ ;  /* 0x000000120b0c7227 */ /* 0x000fe200078e00ff */
[----:B------:R-:W-:Y:S03]  /*47a0*/  SEL R9, R30, R9, !P4 ;  /* 0x000000091e097207 */ /* 0x000fe60006000000 */
[-C--:B------:R-:W-:Y:S01]  /*47b0*/  IMAD.HI.U32 R8, R0, R4.reuse, RZ ;  /* 0x0000000400087227 */ /* 0x080fe200078e00ff */
[----:B------:R-:W-:Y:S03]  /*47c0*/  SHF.R.U32.HI R12, RZ, R19, R12 ;  /* 0x00000013ff0c7219 */ /* 0x000fe6000001160c */
[----:B------:R-:W-:Y:S01]  /*47d0*/  IMAD.HI.U32 R2, R9, R4, RZ ;  /* 0x0000000409027227 */ /* 0x000fe200078e00ff */
[----:B------:R-:W-:Y:S02]  /*47e0*/  @P2 SHF.R.U32.HI R0, RZ, R5, R8 ;  /* 0x00000005ff002219 */ /* 0x000fe40000011608 */
[----:B------:R-:W-:Y:S02]  /*47f0*/  SHF.R.U32.HI R8, RZ, R15, R13 ;  /* 0x0000000fff087219 */ /* 0x000fe4000001160d */
[----:B------:R-:W-:Y:S01]  /*4800*/  @P2 SHF.R.U32.HI R9, RZ, R5, R2 ;  /* 0x00000005ff092219 */ /* 0x000fe20000011602 */
[----:B------:R-:W-:Y:S01]  /*4810*/  IMAD R0, R40, R0, RZ ;  /* 0x0000000028007224 */ /* 0x000fe200078e02ff */
[----:B------:R-:W-:Y:S02]  /*4820*/  SEL R8, R10, R8, !P0 ;  /* 0x000000080a087207 */ /* 0x000fe40004000000 */
[----:B------:R-:W-:Y:S01]  /*4830*/  SEL R2, R11, R12, !P4 ;  /* 0x0000000c0b027207 */ /* 0x000fe20006000000 */
[----:B------:R-:W-:Y:S01]  /*4840*/  IMAD R12, R40, R9, RZ ;  /* 0x00000009280c7224 */ /* 0x000fe200078e02ff */
[C---:B------:R-:W-:Y:S01]  /*4850*/  ISETP.GE.AND P0, PT, R8.reuse, R0, PT ;  /* 0x000000000800720c */ /* 0x040fe20003f06270 */
[----:B------:R-:W-:Y:S03]  /*4860*/  IMAD.HI.U32 R0, R8, R4, RZ ;  /* 0x0000000408007227 */ /* 0x000fe600078e00ff */
[----:B------:R-:W-:Y:S02]  /*4870*/  ISETP.GE.OR P0, PT, R2, R12, P0 ;  /* 0x0000000c0200720c */ /* 0x000fe40000706670 */
[-C--:B------:R-:W-:Y:S04]  /*4880*/  SHF.R.U32.HI R0, RZ, R5.reuse, R0 ;  /* 0x00000005ff007219 */ /* 0x080fe80000011600 */
[----:B------:R-:W-:Y:S05]  /*4890*/  SEL R13, R8, R0, !P2 ;  /* 0x00000000080d7207 */ /* 0x000fea0005000000 */
[----:B------:R-:W-:Y:S02]  /*48a0*/  IMAD.MOV R12, RZ, RZ, -R13 ;  /* 0x000000ffff0c7224 */ /* 0x000fe400078e0a0d */
[----:B------:R-:W-:Y:S04]  /*48b0*/  @!P0 IMAD.HI.U32 R0, R2, R4, RZ ;  /* 0x0000000402008227 */ /* 0x000fe800078e00ff */
[----:B------:R-:W-:Y:S01]  /*48c0*/  IMAD R12, R40, R12, R8 ;  /* 0x0000000c280c7224 */ /* 0x000fe200078e0208 */
[----:B------:R-:W-:Y:S04]  /*48d0*/  @!P0 SHF.R.U32.HI R0, RZ, R5, R0 ;  /* 0x00000005ff008219 */ /* 0x000fe80000011600 */
[----:B------:R-:W-:Y:S04]  /*48e0*/  @!P0 SEL R0, R2, R0, !P2 ;  /* 0x0000000002008207 */ /* 0x000fe80005000000 */
[----:B------:R-:W-:Y:S01]  /*48f0*/  @!P0 IADD3 R13, PT, PT, R13, -R0, RZ ;  /* 0x800000000d0d8210 */ /* 0x000fe20007ffe0ff */
[----:B------:R-:W-:Y:S01]  /*4900*/  @!P0 IMAD R0, R9, R12, R0 ;  /* 0x0000000c09008224 */ /* 0x000fe200078e0200 */
[----:B------:R-:W-:Y:S01]  /*4910*/  IADD3 R9, PT, PT, -R8, RZ, RZ ;  /* 0x000000ff08097210 */ /* 0x000fe20007ffe1ff */
[--C-:B------:R-:W-:Y:S02]  /*4920*/  IMAD.MOV R12, RZ, RZ, -R2.reuse ;  /* 0x000000ffff0c7224 */ /* 0x100fe400078e0a02 */
[----:B------:R-:W-:Y:S02]  /*4930*/  @!P0 IMAD R8, R13, R40, R2 ;  /* 0x000000280d088224 */ /* 0x000fe400078e0202 */
[----:B------:R-:W-:Y:S02]  /*4940*/  @!P0 IMAD.MOV.U32 R2, RZ, RZ, R0 ;  /* 0x000000ffff028224 */ /* 0x000fe400078e0000 */
[----:B------:R-:W-:Y:S02]  /*4950*/  IMAD R11, R3, R12, R11 ;  /* 0x0000000c030b7224 */ /* 0x000fe400078e020b */
[----:B------:R-:W-:Y:S02]  /*4960*/  IMAD R10, R6, R9, R10 ;  /* 0x00000009060a7224 */ /* 0x000fe400078e020a */
[----:B------:R-:W-:Y:S02]  /*4970*/  IMAD R11, R2, R3, R11 ;  /* 0x00000003020b7224 */ /* 0x000fe400078e020b */
[----:B------:R-:W-:Y:S02]  /*4980*/  IMAD R10, R8, R6, R10 ;  /* 0x00000006080a7224 */ /* 0x000fe400078e020a */
.L_x_82:
[----:B------:R-:W-:Y:S05]  /*4990*/  BRA.U UP2, `(.L_x_83) ;  /* 0x0000000102107547 */ /* 0x000fea000b800000 */
[----:B--2---:R-:W-:Y:S04]  /*49a0*/  MOV R2, UR22 ;  /* 0x0000001600027c02 */ /* 0x004fe80008000f00 */
[----:B------:R-:W-:Y:S04]  /*49b0*/  SHF.L.U32 R2, R2, 0x1f, RZ ;  /* 0x0000001f02027819 */ /* 0x000fe800000006ff */
[----:B------:R-:W1:Y:S02]  /*49c0*/  SYNCS.PHASECHK.TRANS64.TRYWAIT P0, [UR15+0x138], R2 ;  /* 0x00013802ff0075a7 */ /* 0x000e64000800110f */
[----:B-1----:R-:W-:Y:S05]  /*49d0*/  @!P0 BRA `(.L_x_84) ;  /* 0x0000003c00688947 */ /* 0x002fea0003800000 */
.L_x_83:
[----:B------:R-:W-:Y:S02]  /*49e0*/  R2UR UR18, R14 ;  /* 0x000000000e1272ca */ /* 0x000fe400000e0000 */
[----:B------:R-:W-:Y:S02]  /*49f0*/  ISETP.NE.U32.AND P0, PT, RZ, UR4, PT ;  /* 0x00000004ff007c0c */ /* 0x000fe4000bf05070 */
[----:B------:R-:W-:Y:S02]  /*4a00*/  SHF.L.U32 R14, R32, 0x1f, RZ ;  /* 0x0000001f200e7819 */ /* 0x000fe400000006ff */
[----:B------:R-:W-:Y:S07]  /*4a10*/  ISETP.NE.AND.EX P0, PT, RZ, UR5, PT, P0 ;  /* 0x00000005ff007c0c */ /* 0x000fee000bf05300 */
[----:B------:R-:W-:Y:S01]  /*4a20*/  USHF.L.U32 UR18, UR18, 0x7, URZ ;  /* 0x0000000712127899 */ /* 0x000fe200080006ff */
[----:B------:R-:W-:Y:S11]  /*4a30*/  BRA.U !UP5, `(.L_x_85) ;  /* 0x000000010d347547 */ /* 0x000ff6000b800000 */
[----:B------:R-:W-:Y:S01]  /*4a40*/  UPLOP3.LUT UP0, UPT, UPT, UPT, UP1, 0x80, 0x8 ;  /* 0x000000000008789c */ /* 0x000fe20003f0f010 */
[----:B-12---:R-:W-:Y:S02]  /*4a50*/  HFMA2 R0, -RZ, RZ, 0, 5.9604644775390625e-08 ;  /* 0x00000001ff007431 */ /* 0x006fe400000001ff */
[----:B------:R-:W-:Y:S03]  /*4a60*/  IMAD.MOV.U32 R102, RZ, RZ, 0x1 ;  /* 0x00000001ff667424 */ /* 0x000fe600078e00ff */
[----:B------:R-:W-:Y:S05]  /*4a70*/  PLOP3.LUT P2, PT, PT, PT, UP0, 0x80, 0x8 ;  /* 0x000000000008781c */ /* 0x000fea0003f4f008 */
[----:B------:R-:W1:Y:S01]  /*4a80*/  @UP0 LDCU.64 UR10, c[0x0][0x888] ;  /* 0x00011100ff0a07ac */ /* 0x000e620008000a00 */
[----:B------:R-:W-:Y:S07]  /*4a90*/  @UP0 UIMAD UR8, UR56, UR4, URZ ;  /* 0x00000004380802a4 */ /* 0x000fee000f8e02ff */
[----:B------:R-:W-:Y:S01]  /*4aa0*/  @!P2 PRMT R102, R0, 0x7610, R102 ;  /* 0x000076100066a816 */ /* 0x000fe20000000066 */
[----:B-1----:R-:W-:Y:S03]  /*4ab0*/  @UP0 UIMAD.WIDE UR10, UR8, 0x4, UR10 ;  /* 0x00000004080a08a5 */ /* 0x002fe6000f8e020a */
[----:B------:R-:W1:Y:S03]  /*4ac0*/  @!UP0 LDCU UR8, c[0x0][0x880] ;  /* 0x00011000ff0887ac */ /* 0x000e660008000800 */
[----:B------:R-:W-:Y:S01]  /*4ad0*/  IMAD.U32 R8, RZ, RZ, UR10 ;  /* 0x0000000aff087e24 */ /* 0x000fe2000f8e00ff */
[----:B------:R-:W-:Y:S05]  /*4ae0*/  MOV R9, UR11 ;  /* 0x0000000b00097c02 */ /* 0x000fea0008000f00 */
[----:B-----5:R3:W5:Y:S02]  /*4af0*/  @P2 LDG.E R49, desc[UR48][R8.64] ;  /* 0x0000003008312981 */ /* 0x020764000c1e1900 */
[----:B-1-3--:R-:W-:Y:S07]  /*4b00*/  @!P2 IMAD.U32 R49, RZ, RZ, UR8 ;  /* 0x00000008ff31ae24 */ /* 0x00afee000f8e00ff */
.L_x_85:
[----:B-----5:R-:W-:Y:S01]  /*4b10*/  @!P0 FSETP.EQ.AND P4, PT, R49, RZ, PT ;  /* 0x000000ff3100820b */ /* 0x020fe20003f82000 */
[----:B------:R-:W-:Y:S01]  /*4b20*/  @!UPT UIADD3 URZ, UPT, UPT, URZ, URZ, URZ ;  /* 0x000000fffffff290 */ /* 0x000fe2000fffe0ff */
[----:B------:R-:W-:Y:S11]  /*4b30*/  @!P0 BRA `(.L_x_86) ;  /* 0x0000000000148947 */ /* 0x000ff60003800000 */
[----:B------:R-:W-:Y:S02]  /*4b40*/  LOP3.LUT P0, RZ, R102, 0xff, RZ, 0xc0, !PT ;  /* 0x000000ff66ff7812 */ /* 0x000fe4000780c0ff */
[----:B------:R-:W-:Y:S04]  /*4b50*/  PLOP3.LUT P4, PT, PT, PT, UP0, 0x80, 0x8 ;  /* 0x000000000008781c */ /* 0x000fe80003f8f008 */
[----:B------:R-:W-:Y:S07]  /*4b60*/  PLOP3.LUT P4, PT, P4, PT, PT, 0x8, 0x80 ;  /* 0x000000000080781c */ /* 0x000fee000278e170 */
[----:B------:R-:W-:Y:S11]  /*4b70*/  @P0 FSETP.EQ.AND P4, PT, R49, RZ, PT ;  /* 0x000000ff3100020b */ /* 0x000ff60003f82000 */
[----:B------:R-:W-:Y:S02]  /*4b80*/  @!UPT UIADD3 URZ, UPT, UPT, URZ, URZ, URZ ;  /* 0x000000fffffff290 */ /* 0x000fe4000fffe0ff */
.L_x_86:
[----:B------:R-:W-:Y:S01]  /*4b90*/  ISETP.NE.AND P0, PT, R22, 0x1, PT ;  /* 0x000000011600780c */ /* 0x000fe20003f05270 */
[----:B------:R-:W3:Y:S01]  /*4ba0*/  SYNCS.PHASECHK.TRANS64.TRYWAIT P2, [UR15+0x120], R14 ;  /* 0x0001200eff0075a7 */ /* 0x000ee2000804110f */
[----:B------:R-:W-:Y:S04]  /*4bb0*/  IMAD.SHL.U32 R17, R17, 0x40, RZ ;  /* 0x0000004011117824 */ /* 0x000fe800078e00ff */
[C---:B------:R-:W-:Y:S01]  /*4bc0*/  IMAD.HI.U32 R8, R17.reuse, R23, RZ ;  /* 0x0000001711087227 */ /* 0x040fe200078e00ff */
[C---:B------:R-:W-:Y:S04]  /*4bd0*/  R2UR UR19, R17.reuse ;  /* 0x00000000111372ca */ /* 0x040fe800000e0000 */
[----:B------:R-:W-:Y:S04]  /*4be0*/  SHF.R.U32.HI R8, RZ, R28, R8 ;  /* 0x0000001cff087219 */ /* 0x000fe80000011608 */
[----:B------:R-:W-:Y:S02]  /*4bf0*/  SEL R8, R17, R8, !P0 ;  /* 0x0000000811087207 */ /* 0x000fe40004000000 */
[----:B------:R-:W-:Y:S02]  /*4c00*/  ELECT P0, URZ, PT ;  /* 0x0000000000ff782f */ /* 0x000fe40003800000 */
[C---:B------:R-:W-:Y:S01]  /*4c10*/  R2UR UR8, R8.reuse ;  /* 0x00000000080872ca */ /* 0x040fe200000e0000 */
[C---:B-12---:R-:W-:Y:S01]  /*4c20*/  IMAD.HI.U32 R0, R8.reuse, R20, RZ ;  /* 0x0000001408007227 */ /* 0x046fe200078e00ff */
[----:B------:R-:W-:Y:S02]  /*4c30*/  PLOP3.LUT P4, PT, P4, P0, PT, 0xf2, 0x2f ;  /* 0x00000000002f781c */ /* 0x000fe40002781e72 */
[----:B------:R-:W-:Y:S01]  /*4c40*/  R2UR UR20, R8 ;  /* 0x00000000081472ca */ /* 0x000fe200000e0000 */
[----:B------:R-:W-:Y:S01]  /*4c50*/  IMAD.MOV R2, RZ, RZ, -R8 ;  /* 0x000000ffff027224 */ /* 0x000fe200078e0a08 */
[----:B------:R-:W-:Y:S04]  /*4c60*/  SHF.R.U32.HI R0, RZ, R21, R0 ;  /* 0x00000015ff007219 */ /* 0x000fe80000011600 */
[----:B------:R-:W-:Y:S02]  /*4c70*/  R2UR UR21, R0 ;  /* 0x00000000001572ca */ /* 0x000fe400000e0000 */
[----:B------:R-:W-:Y:S03]  /*4c80*/  R2UR UR9, R2 ;  /* 0x00000000020972ca */ /* 0x000fe600000e0000 */
[----:B----4-:R-:W-:Y:S05]  /*4c90*/  @!P4 IADD3 R8, P0, PT, R34, 0x580, RZ ;  /* 0x000005802208c810 */ /* 0x010fea0007f1e0ff */
[----:B------:R-:W-:Y:S03]  /*4ca0*/  @!P4 IMAD.X R2, RZ, RZ, R35, P0 ;  /* 0x000000ffff02c224 */ /* 0x000fe600000e0623 */
[----:B------:R-:W-:Y:S02]  /*4cb0*/  USEL UR21, UR8, UR21, !UP4 ;  /* 0x0000001508157287 */ /* 0x000fe4000e000000 */
[----:B------:R-:W-:Y:S04]  /*4cc0*/  UIMAD UR19, UR7, UR9, UR19 ;  /* 0x00000009071372a4 */ /* 0x000fe8000f8e0213 */
[----:B------:R-:W-:Y:S05]  /*4cd0*/  IMAD R0, RZ, RZ, -UR21 ;  /* 0x80000015ff007e24 */ /* 0x000fea000f8e02ff */
[----:B------:R-:W-:Y:S11]  /*4ce0*/  R2UR UR8, R0 ;  /* 0x00000000000872ca */ /* 0x000ff600000e0000 */
[----:B------:R-:W-:Y:S02]  /*4cf0*/  @!UPT UIADD3 URZ, UPT, UPT, URZ, URZ, URZ ;  /* 0x000000fffffff290 */ /* 0x000fe4000fffe0ff */
[----:B------:R-:W-:Y:S01]  /*4d00*/  UIMAD UR20, UR6, UR8, UR20 ;  /* 0x00000008061472a4 */ /* 0x000fe2000f8e0214 */
[----:B---3--:R-:W-:Y:S11]  /*4d10*/  @!P2 BRA `(.L_x_87) ;  /* 0x0000003800b0a947 */ /* 0x008ff60003800000 */
.L_x_172:
[----:B------:R-:W2:Y:S01]  /*4d20*/  LDC.64 R12, c[0x0][0xb18] ;  /* 0x0002c600ff0c7b82 */ /* 0x000ea20000000a00 */
[----:B------:R-:W-:Y:S01]  /*4d30*/  @!P4 R2UR UR9, R2 ;  /* 0x000000000209c2ca */ /* 0x000fe200000e0000 */
[----:B------:R-:W-:Y:S01]  /*4d40*/  VOTEU.ALL UP3, P4 ;  /* 0x0000000000ff7886 */ /* 0x000fe20002060000 */
[----:B------:R-:W-:Y:S01]  /*4d50*/  @!P4 R2UR UR8, R8 ;  /* 0x000000000808c2ca */ /* 0x000fe200000e0000 */
[----:B------:R-:W-:Y:S01]  /*4d60*/  VOTEU.ALL UP2, P4 ;  /* 0x0000000000ff7886 */ /* 0x000fe20002040000 */
[----:B-1----:R-:W-:Y:S03]  /*4d70*/  @!P4 IMAD.MOV.U32 R0, RZ, RZ, 0x1000 ;  /* 0x00001000ff00c424 */ /* 0x002fe600078e00ff */
[----:B------:R-:W1:Y:S01]  /*4d80*/  @!P1 LDC R2, c[0x0][0xb0c] ;  /* 0x0002c300ff029b82 */ /* 0x000e620000000800 */
[----:B------:R-:W-:Y:S01]  /*4d90*/  @!UP3 UIADD3 UR16, UPT, UPT, UR15, 0x200, URZ ;  /* 0x000002000f10b890 */ /* 0x000fe2000fffe0ff */
[----:B------:R-:W-:Y:S04]  /*4da0*/  @P3 SHF.R.U32.HI R24, RZ, 0x10, R25 ;  /* 0x00000010ff183819 */ /* 0x000fe80000011619 */
[----:B------:R-:W-:Y:S01]  /*4db0*/  @P3 R2UR UR56, R24 ;  /* 0x00000000183832ca */ /* 0x000fe200000e0000 */
[----:B------:R-:W-:Y:S01]  /*4dc0*/  IMAD.U32 R9, RZ, RZ, UR9 ;  /* 0x00000009ff097e24 */ /* 0x000fe2000f8e00ff */
[----:B------:R-:W-:Y:S01]  /*4dd0*/  @!UP3 UPRMT UR9, URZ, 0x40, URZ ;  /* 0x00000040ff09b896 */ /* 0x000fe200080000ff */
[----:B------:R-:W-:Y:S03]  /*4de0*/  IMAD.U32 R8, RZ, RZ, UR8 ;  /* 0x00000008ff087e24 */ /* 0x000fe6000f8e00ff */
[----:B------:R-:W-:Y:S01]  /*4df0*/  @!P4 R2UR UR11, R9 ;  /* 0x00000000090bc2ca */ /* 0x000fe200000e0000 */
[----:B------:R-:W-:Y:S01]  /*4e00*/  @!UP3 UPRMT UR8, UR9, 0x5410, URZ ;  /* 0x000054100908b896 */ /* 0x000fe200080000ff */
[----:B------:R-:W-:Y:S02]  /*4e10*/  @!P4 R2UR UR10, R8 ;  /* 0x00000000080ac2ca */ /* 0x000fe400000e0000 */
[----:B------:R-:W3:Y:S11]  /*4e20*/  LDC.64 R8, c[0x0][0xb10] ;  /* 0x0002c400ff087b82 */ /* 0x000ef60000000a00 */
[----:B------:R4:W-:Y:S01]  /*4e30*/  @!UP2 UTMALDG.4D.IM2COL [UR16], [UR10], UR8 ;  /* 0x000000100a00a3b4 */ /* 0x0009e20008058008 */
[----:B------:R5:W-:Y:S01]  /*4e40*/  @!P4 SYNCS.ARRIVE.TRANS64.RED.A0TR RZ, [UR15+0x110], R0 ;  /* 0x00011000ffffc9a7 */ /* 0x000be2000830040f */
[C---:B---3--:R-:W-:Y:S01]  /*4e50*/  @!P1 IMAD.HI.U32 R8, R11.reuse, R8, RZ ;  /* 0x000000080b089227 */ /* 0x048fe200078e00ff */
[----:B--2---:R-:W-:Y:S02]  /*4e60*/  @!P1 ISETP.NE.AND P0, PT, R12, 0x1, PT ;  /* 0x000000010c00980c */ /* 0x004fe40003f05270 */
[----:B-1----:R-:W-:Y:S01]  /*4e70*/  @!P1 ISETP.NE.AND P2, PT, R2, 0x1, PT ;  /* 0x000000010200980c */ /* 0x002fe20003f45270 */
[----:B------:R-:W-:Y:S01]  /*4e80*/  SYNCS.ARRIVE.TRANS64.RED.A1T0 RZ, [UR45], RZ ;  /* 0x000000ffffff79a7 */ /* 0x000fe2000810042d */
[C---:B------:R-:W-:Y:S01]  /*4e90*/  @!P1 IMAD.HI.U32 R13, R10.reuse, R13, RZ ;  /* 0x0000000d0a0d9227 */ /* 0x040fe200078e00ff */
[----:B------:R-:W-:Y:S04]  /*4ea0*/  @!P1 SHF.R.U32.HI R8, RZ, R9, R8 ;  /* 0x00000009ff089219 */ /* 0x000fe80000011608 */
[----:B------:R-:W-:Y:S01]  /*4eb0*/  @!P1 SEL R8, R11, R8, !P2 ;  /* 0x000000080b089207 */ /* 0x000fe20005000000 */
[----:B------:R-:W1:Y:S01]  /*4ec0*/  SYNCS.PHASECHK.TRANS64.TRYWAIT P5, [UR15+0x128], R14 ;  /* 0x0001280eff0075a7 */ /* 0x000e6200080a110f */
[----:B-----5:R-:W2:Y:S02]  /*4ed0*/  @!P1 LDC R0, c[0x0][0xb20] ;  /* 0x0002c800ff009b82 */ /* 0x020ea40000000800 */
[----:B--2---:R-:W-:Y:S04]  /*4ee0*/  @!P1 SHF.R.U32.HI R0, RZ, R0, R13 ;  /* 0x00000000ff009219 */ /* 0x004fe8000001160d */
[----:B------:R-:W-:Y:S05]  /*4ef0*/  @!P1 SEL R9, R10, R0, !P0 ;  /* 0x000000000a099207 */ /* 0x000fea0004000000 */
[----:B------:R-:W-:Y:S02]  /*4f00*/  @!P1 IMAD.IADD R0, R9, 0x1, -R8 ;  /* 0x0000000109009824 */ /* 0x000fe400078e0a08 */
[----:B------:R-:W-:Y:S02]  /*4f10*/  @!P1 IMAD.IADD R8, R8, 0x1, -R9 ;  /* 0x0000000108089824 */ /* 0x000fe400078e0a09 */
[----:B------:R-:W-:Y:S02]  /*4f20*/  @!P1 IMAD R11, R0, R2, R11 ;  /* 0x00000002000b9224 */ /* 0x000fe400078e020b */
[----:B------:R-:W-:Y:S01]  /*4f30*/  @!P1 IMAD R10, R8, R12, R10 ;  /* 0x0000000c080a9224 */ /* 0x000fe200078e020a */
[----:B-1--4-:R-:W-:Y:S06]  /*4f40*/  @!P5 BRA `(.L_x_88) ;  /* 0x00000038003cd947 */ /* 0x012fec0003800000 */
.L_x_174:
[----:B------:R-:W-:Y:S01]  /*4f50*/  @!P4 IADD3 R2, P0, PT, R34, 0x580, RZ ;  /* 0x000005802202c810 */ /* 0x000fe20007f1e0ff */
[----:B------:R-:W-:Y:S01]  /*4f60*/  VOTEU.ALL UP3, P4 ;  /* 0x0000000000ff7886 */ /* 0x000fe20002060000 */
[----:B------:R-:W-:Y:S01]  /*4f70*/  VOTEU.ALL UP2, P4 ;  /* 0x0000000000ff7886 */ /* 0x000fe20002040000 */
[----:B------:R-:W-:Y:S01]  /*4f80*/  UMOV UR11, UR19 ;  /* 0x00000013000b7c82 */ /* 0x000fe20008000000 */
[----:B------:R-:W-:Y:S01]  /*4f90*/  @!P4 R2UR UR9, R2 ;  /* 0x000000000209c2ca */ /* 0x000fe200000e0000 */
[----:B-1----:R-:W-:Y:S01]  /*4fa0*/  @!P4 IMAD.X R0, RZ, RZ, R35, P0 ;  /* 0x000000ffff00c224 */ /* 0x002fe200000e0623 */
[----:B------:R-:W-:Y:S01]  /*4fb0*/  @!UP3 UPRMT UR16, URZ, 0x40, URZ ;  /* 0x00000040ff10b896 */ /* 0x000fe200080000ff */
[----:B------:R-:W-:Y:S01]  /*4fc0*/  LOP3.LUT R32, R32, 0x1, RZ, 0x3c, !PT ;  /* 0x0000000120207812 */ /* 0x000fe200078e3cff */
[----:B------:R-:W-:Y:S01]  /*4fd0*/  @!UP3 UIADD3 UR10, UPT, UPT, UR18, 0x40, URZ ;  /* 0x00000040120ab890 */ /* 0x000fe2000fffe0ff */
[----:B------:R-:W-:Y:S01]  /*4fe0*/  LOP3.LUT R31, R31, 0x1, RZ, 0x3c, !PT ;  /* 0x000000011f1f7812 */ /* 0x000fe200078e3cff */
[----:B------:R-:W-:Y:S01]  /*4ff0*/  @!UP3 UPRMT UR18, UR16, 0x5410, URZ ;  /* 0x000054101012b896 */ /* 0x000fe200080000ff */
[----:B------:R-:W-:Y:S01]  /*5000*/  @!P4 R2UR UR8, R0 ;  /* 0x000000000008c2ca */ /* 0x000fe200000e0000 */
[----:B------:R-:W-:Y:S01]  /*5010*/  UMOV UR12, UR20 ;  /* 0x00000014000c7c82 */ /* 0x000fe20008000000 */
[----:B------:R-:W-:Y:S01]  /*5020*/  UMOV UR13, UR21 ;  /* 0x00000015000d7c82 */ /* 0x000fe20008000000 */
[----:B------:R-:W-:Y:S02]  /*5030*/  IMAD.IADD R14, R10, 0x1, R100 ;  /* 0x000000010a0e7824 */ /* 0x000fe400078e0264 */
[----:B------:R-:W-:Y:S02]  /*5040*/  IMAD.IADD R17, R11, 0x1, R101 ;  /* 0x000000010b117824 */ /* 0x000fe400078e0265 */
[----:B------:R-:W-:Y:S01]  /*5050*/  IMAD.U32 R8, RZ, RZ, UR9 ;  /* 0x00000009ff087e24 */ /* 0x000fe2000f8e00ff */
[----:B------:R-:W-:Y:S04]  /*5060*/  @!UP3 UIADD3 UR9, UPT, UPT, UR15, 0x118, URZ ;  /* 0x000001180f09b890 */ /* 0x000fe8000fffe0ff */
[----:B------:R-:W-:Y:S01]  /*5070*/  @!P4 R2UR UR24, R8 ;  /* 0x000000000818c2ca */ /* 0x000fe200000e0000 */
[----:B------:R-:W-:Y:S01]  /*5080*/  IMAD.U32 R9, RZ, RZ, UR8 ;  /* 0x00000008ff097e24 */ /* 0x000fe2000f8e00ff */
[----:B------:R-:W-:Y:S04]  /*5090*/  @!UP3 UIADD3 UR8, UPT, UPT, UR15, 0x1200, URZ ;  /* 0x000012000f08b890 */ /* 0x000fe8000fffe0ff */
[----:B------:R-:W-:Y:S11]  /*50a0*/  @!P4 R2UR UR25, R9 ;  /* 0x000000000919c2ca */ /* 0x000ff600000e0000 */
[----:B------:R-:W-:Y:S02]  /*50b0*/  @!UPT UIADD3 URZ, UPT, UPT, URZ, URZ, URZ ;  /* 0x000000fffffff290 */ /* 0x000fe4000fffe0ff */
[----:B------:R2:W-:Y:S01]  /*50c0*/  @!UP2 UTMALDG.4D.IM2COL [UR8], [UR24], UR18 ;  /* 0x000000081800a3b4 */ /* 0x0005e20008058012 */
[----:B------:R2:W-:Y:S01]  /*50d0*/  @!P4 SYNCS.ARRIVE.TRANS64.RED.A0TR RZ, [UR15+0x118], R29 ;  /* 0x0001181dffffc9a7 */ /* 0x0005e2000830040f */
[----:B------:R-:W-:Y:S01]  /*50e0*/  UPLOP3.LUT UP2, UPT, UPT, UPT, UPT, 0x80, 0x8 ;  /* 0x000000000008789c */ /* 0x000fe20003f4f070 */
[----:B------:R-:W-:Y:S01]  /*50f0*/  SYNCS.ARRIVE.TRANS64.RED.A1T0 RZ, [UR23], RZ ;  /* 0x000000ffffff79a7 */ /* 0x000fe20008100417 */
[----:B------:R-:W-:Y:S09]  /*5100*/  @P3 BRA `(.L_x_89) ;  /* 0xfffffff400383947 */ /* 0x000ff2000383ffff */
[----:B------:R-:W-:-:S04]  /*5110*/  SHF.L.U32 R2, R32, 0x1f, RZ ;  /* 0x0000001f20027819 */ /* 0x000fc800000006ff */
[----:B------:R-:W1:Y:S02]  /*5120*/  SYNCS.PHASECHK.TRANS64.TRYWAIT P0, [UR15+0x120], R2 ;  /* 0x00012002ff0075a7 */ /* 0x000e64000800110f */
[----:B-1----:R-:W-:Y:S05]  /*5130*/  @!P0 BRA `(.L_x_90) ;  /* 0x0000003400d88947 */ /* 0x002fea0003800000 */
.L_x_176:
[----:B-1----:R-:W-:-:S07]  /*5140*/  MOV R0, UR15 ;  /* 0x0000000f00007c02 */ /* 0x002fce0008000f00 */
.L_x_91:
[----:B-1----:R-:W-:-:S04]  /*5150*/  SHF.L.U32 R2, R32, 0x1f, RZ ;  /* 0x0000001f20027819 */ /* 0x002fc800000006ff */
[----:B------:R1:W3:Y:S03]  /*5160*/  SYNCS.PHASECHK.TRANS64.TRYWAIT P0, [R0+URZ+0x128], R2 ;  /* 0x00012802000075a7 */ /* 0x0002e600080011ff */
[----:B---3--:R-:W-:Y:S05]  /*5170*/  @!P0 NANOSLEEP.SYNCS 0x989680 ;  /* 0x009896800000895d */ /* 0x008fea0003900000 */
[----:B------:R-:W3:Y:S02]  /*5180*/  @!P0 SYNCS.PHASECHK.TRANS64 P0, [R0+URZ+0x128], R2 ;  /* 0x00012802000085a7 */ /* 0x000ee400080010ff */
[----:B--23--:R-:W-:Y:S05]  /*5190*/  @P0 EXIT ;  /* 0x000000000000094d */ /* 0x00cfea0003800000 */
[----:B------:R-:W-:Y:S05]  /*51a0*/  BRA `(.L_x_91) ;  /* 0xfffffffc00e87947 */ /* 0x000fea000383ffff */
.L_x_80:
[----:B------:R-:W-:-:S06]  /*51b0*/  UISETP.GE.AND UP1, UPT, UR4, 0x4, UPT ;  /* 0x000000040400788c */ /* 0x000fcc000bf26270 */
[----:B------:R-:W-:-:S13]  /*51c0*/  PLOP3.LUT P0, PT, PT, PT, UP1, 0x80, 0x8 ;  /* 0x000000000008781c */ /* 0x000fda0003f0f018 */
[----:B-1----:R-:W-:Y:S05]  /*51d0*/  @!P0 EXIT ;  /* 0x000000000000894d */ /* 0x002fea0003800000 */
[----:B------:R-:W-:Y:S01]  /*51e0*/  BAR.SYNC.DEFER_BLOCKING 0x6, 0xa0 ;  /* 0x0182800000007b1d */ /* 0x000fe20000010000 */
[C---:B------:R-:W-:Y:S01]  /*51f0*/  IMAD.SHL.U32 R4, R111.reuse, 0x40, RZ ;  /* 0x000000406f047824 */ /* 0x040fe200078e00ff */
[C---:B------:R-:W-:Y:S01]  /*5200*/  LOP3.LUT R112, R111.reuse, 0x60, RZ, 0xc0, !PT ;  /* 0x000000606f707812 */ /* 0x040fe200078ec0ff */
[C---:B------:R-:W-:Y:S01]  /*5210*/  IMAD.SHL.U32 R110, R111.reuse, 0x20, RZ ;  /* 0x000000206f6e7824 */ /* 0x040fe200078e00ff */
[----:B------:R-:W-:Y:S01]  /*5220*/  CS2R R108, SRZ ;  /* 0x00000000006c7805 */ /* 0x000fe2000001ff00 */
[C---:B------:R-:W-:Y:S01]  /*5230*/  IMAD.SHL.U32 R5, R111.reuse, 0x2, RZ ;  /* 0x000000026f057824 */ /* 0x040fe200078e00ff */
[----:B------:R-:W-:Y:S02]  /*5240*/  UMOV UR51, 0x400 ;  /* 0x0000040000337882 */ /* 0x000fe40000000000 */
[----:B------:R-:W1:Y:S01]  /*5250*/  LDC R105, c[0x0][0x370] ;  /* 0x0000dc00ff697b82 */ /* 0x000e620000000800 */
[----:B------:R-:W-:Y:S01]  /*5260*/  ULEA UR51, UR45, UR51, 0x18 ;  /* 0x000000332d337291 */ /* 0x000fe2000f8ec0ff */
[----:B------:R-:W-:Y:S01]  /*5270*/  LOP3.LUT R0, R4, 0x180, RZ, 0xc0, !PT ;  /* 0x0000018004007812 */ /* 0x000fe200078ec0ff */
[C---:B------:R-:W-:Y:S01]  /*5280*/  IMAD.U32 R46, R111.reuse, 0x10000, RZ ;  /* 0x000100006f2e7824 */ /* 0x040fe200078e00ff */
[----:B------:R-:W-:Y:S01]  /*5290*/  LOP3.LUT R110, R110, 0xc00, RZ, 0xc0, !PT ;  /* 0x00000c006e6e7812 */ /* 0x000fe200078ec0ff */
[----:B------:R-:W-:Y:S01]  /*52a0*/  UIADD3 UR4, UPT, UPT, UR51, 0x2200, URZ ;  /* 0x0000220033047890 */ /* 0x000fe2000fffe0ff */
[----:B------:R-:W-:Y:S01]  /*52b0*/  LOP3.LUT R5, R0, 0x20, R5, 0xf8, !PT ;  /* 0x0000002000057812 */ /* 0x000fe200078ef805 */
[C---:B------:R-:W-:Y:S01]  /*52c0*/  IMAD.SHL.U32 R0, R111.reuse, 0x8, RZ ;  /* 0x000000086f007824 */ /* 0x040fe200078e00ff */
[----:B------:R-:W2:Y:S01]  /*52d0*/  LDC R42, c[0x0][0xb0c] ;  /* 0x0002c300ff2a7b82 */ /* 0x000ea20000000800 */
[----:B------:R-:W-:Y:S01]  /*52e0*/  LOP3.LUT R110, R110, 0x40, R4, 0xf8, !PT ;  /* 0x000000406e6e7812 */ /* 0x000fe200078ef804 */
[----:B------:R-:W-:Y:S01]  /*52f0*/  IMAD.MOV.U32 R45, RZ, RZ, RZ ;  /* 0x000000ffff2d7224 */ /* 0x000fe200078e00ff */
[----:B------:R-:W-:-:S02]  /*5300*/  LOP3.LUT R111, R111, 0x2, RZ, 0xc0, !PT ;  /* 0x000000026f6f7812 */ /* 0x000fc400078ec0ff */
[----:B------:R-:W-:Y:S02]  /*5310*/  CS2R R106, SRZ ;  /* 0x00000000006a7805 */ /* 0x000fe4000001ff00 */
[----:B------:R-:W-:Y:S01]  /*5320*/  LOP3.LUT R0, R5, 0x30, R0, 0x78, !PT ;  /* 0x0000003005007812 */ /* 0x000fe200078e7800 */
[----:B------:R-:W-:Y:S01]  /*5330*/  IMAD.U32 R115, RZ, RZ, UR4 ;  /* 0x00000004ff737e24 */ /* 0x000fe2000f8e00ff */
[----:B------:R-:W-:Y:S01]  /*5340*/  LOP3.LUT R110, R110, 0x200, R4, 0xf8, !PT ;  /* 0x000002006e6e7812 */ /* 0x000fe200078ef804 */
[----:B------:R-:W3:Y:S01]  /*5350*/  LDC R103, c[0x0][0xb20] ;  /* 0x0002c800ff677b82 */ /* 0x000ee20000000800 */
[----:B------:R-:W4:Y:S01]  /*5360*/  LDS R2, [UR51+0x190] ;  /* 0x00019033ff027984 */ /* 0x000f220008000800 */
[----:B------:R-:W-:Y:S01]  /*5370*/  LOP3.LUT R46, R46, 0x600000, RZ, 0xc0, !PT ;  /* 0x006000002e2e7812 */ /* 0x000fe200078ec0ff */
[----:B------:R-:W-:Y:S01]  /*5380*/  IMAD.MOV R114, RZ, RZ, -R111 ;  /* 0x000000ffff727224 */ /* 0x000fe200078e0a6f */
[----:B------:R-:W-:Y:S01]  /*5390*/  LOP3.LUT R110, R110, R0, RZ, 0xfc, !PT ;  /* 0x000000006e6e7212 */ /* 0x000fe200078efcff */
[----:B------:R-:W1:Y:S03]  /*53a0*/  LDCU.64 UR54, c[0x0][0x348] ;  /* 0x00006900ff3677ac */ /* 0x000e660008000a00 */
[----:B------:R-:W1:Y:S01]  /*53b0*/  LDC R41, c[0x0][0xb30] ;  /* 0x0002cc00ff297b82 */ /* 0x000e620000000800 */
[----:B------:R-:W1:Y:S01]  /*53c0*/  LDCU.64 UR36, c[0x0][0x888] ;  /* 0x00011100ff2477ac */ /* 0x000e620008000a00 */
[----:B------:R-:W1:Y:S06]  /*53d0*/  LDCU.64 UR38, c[0x0][0x890] ;  /* 0x00011200ff2677ac */ /* 0x000e6c0008000a00 */
[----:B------:R-:W1:Y:S01]  /*53e0*/  LDC.64 R94, c[0x0][0xb10] ;  /* 0x0002c400ff5e7b82 */ /* 0x000e620000000a00 */
[----:B------:R-:W1:Y:S01]  /*53f0*/  LDCU.64 UR46, c[0x0][0xa90] ;  /* 0x00015200ff2e77ac */ /* 0x000e620008000a00 */
[----:B------:R-:W-:-:S06]  /*5400*/  UIADD3 UR50, UPT, UPT, UR51, 0x200, URZ ;  /* 0x0000020033327890 */ /* 0x000fcc000fffe0ff */
[----:B------:R-:W1:Y:S08]  /*5410*/  LDC.64 R38, c[0x0][0xb18] ;  /* 0x0002c600ff267b82 */ /* 0x000e700000000a00 */
[----:B------:R-:W1:Y:S08]  /*5420*/  LDC.64 R36, c[0x0][0xb28] ;  /* 0x0002ca00ff247b82 */ /* 0x000e700000000a00 */
[----:B------:R-:W1:Y:S01]  /*5430*/  LDC.64 R92, c[0x0][0x8b0] ;  /* 0x00022c00ff5c7b82 */ /* 0x000e620000000a00 */
[C---:B----4-:R-:W-:Y:S01]  /*5440*/  VIADD R3, R2.reuse, 0x80 ;  /* 0x0000008002037836 */ /* 0x050fe20000000000 */
[----:B------:R-:W-:-:S04]  /*5450*/  LOP3.LUT R2, R2, 0xffff, RZ, 0xc0, !PT ;  /* 0x0000ffff02027812 */ /* 0x000fc800078ec0ff */
[----:B------:R-:W-:Y:S02]  /*5460*/  LOP3.LUT R3, R3, 0xffff, RZ, 0xc0, !PT ;  /* 0x0000ffff03037812 */ /* 0x000fe400078ec0ff */
[----:B------:R-:W4:Y:S03]  /*5470*/  LDC.64 R82, c[0x0][0x8a8] ;  /* 0x00022a00ff527b82 */ /* 0x000f260000000a00 */
[----:B------:R1:W-:Y:S05]  /*5480*/  STL.64 [R1], R2 ;  /* 0x0000000201007387 */ /* 0x0003ea0000100a00 */
[----:B------:R-:W1:Y:S08]  /*5490*/  LDC.64 R98, c[0x0][0xa80] ;  /* 0x0002a000ff627b82 */ /* 0x000e700000000a00 */
[----:B------:R-:W1:Y:S08]  /*54a0*/  LDC.64 R96, c[0x0][0xa88] ;  /* 0x0002a200ff607b82 */ /* 0x000e700000000a00 */
[----:B--23--:R-:W1:Y:S02]  /*54b0*/  LDC R104, c[0x0][0x374] ;  /* 0x0000dd00ff687b82 */ /* 0x00ce640000000800 */
.L_x_118:
[----:B-1----:R-:W-:Y:S04]  /*54c0*/  SHF.L.U32 R2, R108, 0x1f, RZ ;  /* 0x0000001f6c027819 */ /* 0x002fe800000006ff */
[----:B------:R-:W1:Y:S02]  /*54d0*/  SYNCS.PHASECHK.TRANS64.TRYWAIT P0, [UR51+0x140], R2 ;  /* 0x00014002ff0075a7 */ /* 0x000e640008001133 */
[----:B-1----:R-:W-:Y:S05]  /*54e0*/  @!P0 BRA `(.L_x_92) ;  /* 0x0000003400048947 */ /* 0x002fea0003800000 */
.L_x_178:
[----:B------:R-:W2:Y:S01]  /*54f0*/  LDC.64 R10, c[0x0][0xb10] ;  /* 0x0002c400ff0a7b82 */ /* 0x000ea20000000a00 */
[----:B------:R-:W3:Y:S01]  /*5500*/  LDS.128 R20, [UR51+0x180] ;  /* 0x00018033ff147984 */ /* 0x000ee20008000c00 */
[----:B------:R-:W-:Y:S01]  /*5510*/  UIADD3 UR4, UPT, UPT, UR51, 0x148, URZ ;  /* 0x0000014833047890 */ /* 0x000fe2000fffe0ff */
[----:B-1----:R-:W-:Y:S01]  /*5520*/  IMAD R0, R45, 0x4, R1 ;  /* 0x000000042d007824 */ /* 0x002fe200078e0201 */
[----:B------:R-:W-:Y:S04]  /*5530*/  ISETP.NE.AND P1, PT, R41, 0x1, PT ;  /* 0x000000012900780c */ /* 0x000fe80003f25270 */
[----:B------:R-:W1:Y:S01]  /*5540*/  LDC.64 R8, c[0x0][0xb18] ;  /* 0x0002c600ff087b82 */ /* 0x000e620000000a00 */
[----:B------:R-:W-:Y:S01]  /*5550*/  UPRMT UR4, URZ, 0x654, UR4 ;  /* 0x00000654ff047896 */ /* 0x000fe20008000004 */
[----:B------:R-:W-:Y:S01]  /*5560*/  ISETP.GE.AND P0, PT, R40, 0x1, PT ;  /* 0x000000012800780c */ /* 0x000fe20003f06270 */
[----:B------:R-:W-:Y:S01]  /*5570*/  @!PT LDS RZ, [RZ] ;  /* 0x00000000fffff984 */ /* 0x000fe20000000800 */
[----:B------:R-:W-:Y:S01]  /*5580*/  @!PT LDS RZ, [RZ] ;  /* 0x00000000fffff984 */ /* 0x000fe20000000800 */
[----:B------:R-:W-:Y:S01]  /*5590*/  @!PT LDS RZ, [RZ] ;  /* 0x00000000fffff984 */ /* 0x000fe20000000800 */
[----:B------:R-:W-:Y:S01]  /*55a0*/  @!PT LDS RZ, [RZ] ;  /* 0x00000000fffff984 */ /* 0x000fe20000000800 */
[----:B------:R4:W-:Y:S06]  /*55b0*/  MEMBAR.ALL.CTA ;  /* 0x0000000000007992 */ /* 0x0009ec0000008000 */
[----:B----4-:R-:W4:Y:S01]  /*55c0*/  FENCE.VIEW.ASYNC.S ;  /* 0x00000000000073c6 */ /* 0x010f220000000000 */
[----:B------:R-:W1:Y:S08]  /*55d0*/  @!P1 LDC R12, c[0x0][0xb20] ;  /* 0x0002c800ff0c9b82 */ /* 0x000e700000000800 */
[----:B------:R-:W1:Y:S01]  /*55e0*/  @!P1 LDC R7, c[0x0][0xb0c] ;  /* 0x0002c300ff079b82 */ /* 0x000e620000000800 */
[----:B----4-:R-:W-:Y:S01]  /*55f0*/  SYNCS.ARRIVE.TRANS64.RED.A1T0 RZ, [UR4], RZ ;  /* 0x000000ffffff79a7 */ /* 0x010fe20008100404 */
[----:B------:R4:W5:Y:S01]  /*5600*/  LDL R16, [R0] ;  /* 0x0000000000107983 */ /* 0x0009620000100800 */
[----:B---3--:R-:W-:Y:S04]  /*5610*/  LOP3.LUT P4, RZ, R22, 0x1, RZ, 0xc0, !PT ;  /* 0x0000000116ff7812 */ /* 0x008fe8000788c0ff */
[----:B------:R-:W-:Y:S09]  /*5620*/  P2R R116, PR, RZ, 0x10 ;  /* 0x00000010ff747803 */ /* 0x000ff20000000000 */
[----:B------:R-:W-:Y:S02]  /*5630*/  @P4 MOV R44, R20 ;  /* 0x00000014002c4202 */ /* 0x000fe40000000f00 */
[----:B------:R-:W-:Y:S01]  /*5640*/  @P4 LOP3.LUT R43, R21, 0xffff, RZ, 0xc0, !PT ;  /* 0x0000ffff152b4812 */ /* 0x000fe200078ec0ff */
[----:B--2-4-:R-:W-:Y:S06]  /*5650*/  @!P0 BRA `(.L_x_93) ;  /* 0x0000000000a48947 */ /* 0x014fec0003800000 */
[----:B------:R-:W-:Y:S01]  /*5660*/  IMAD.HI.U32 R0, R104, R39, RZ ;  /* 0x0000002768007227 */ /* 0x000fe200078e00ff */
[----:B------:R-:W-:Y:S02]  /*5670*/  ISETP.NE.AND P0, PT, R38, 0x1, PT ;  /* 0x000000012600780c */ /* 0x000fe40003f05270 */
[----:B------:R-:W-:Y:S01]  /*5680*/  ISETP.NE.AND P2, PT, R40, 0x1, PT ;  /* 0x000000012800780c */ /* 0x000fe20003f45270 */
[----:B------:R-:W-:Y:S01]  /*5690*/  IMAD.HI.U32 R4, R105, R94, RZ ;  /* 0x0000005e69047227 */ /* 0x000fe200078e00ff */
[----:B------:R-:W-:Y:S02]  /*56a0*/  SHF.R.U32.HI R0, RZ, R103, R0 ;  /* 0x00000067ff007219 */ /* 0x000fe40000011600 */
[----:B------:R-:W-:Y:S01]  /*56b0*/  ISETP.NE.AND P3, PT, R42, 0x1, PT ;  /* 0x000000012a00780c */ /* 0x000fe20003f65270 */
[----:B------:R-:W-:Y:S01]  /*56c0*/  IMAD.HI.U32 R6, R43, R39, RZ ;  /* 0x000000272b067227 */ /* 0x000fe200078e00ff */
[-C--:B------:R-:W-:Y:S02]  /*56d0*/  SHF.R.U32.HI R4, RZ, R95.reuse, R4 ;  /* 0x0000005fff047219 */ /* 0x080fe40000011604 */
        /* <DEDUP_REMOVED lines=14> */
[C---:B------:R-:W-:Y:S03]  /*57c0*/  IMAD.HI.U32 R0, R3.reuse, R36, RZ ;  /* 0x0000002403007227 */ /* 0x040fe600078e00ff */
[C---:B------:R-:W-:Y:S02]  /*57d0*/  ISETP.GE.OR P0, PT, R2.reuse, R5, P0 ;  /* 0x000000050200720c */ /* 0x040fe40000706670 */
[----:B------:R-:W-:Y:S04]  /*57e0*/  SHF.R.U32.HI R0, RZ, R37, R0 ;  /* 0x00000025ff007219 */ /* 0x000fe80000011600 */
[C---:B------:R-:W-:Y:S05]  /*57f0*/  SEL R6, R3.reuse, R0, !P2 ;  /* 0x0000000003067207 */ /* 0x040fea0005000000 */
        /* <DEDUP_REMOVED lines=14> */
[----:B------:R-:W-:Y:S07]  /*58e0*/  IMAD R43, R3, R38, R43 ;  /* 0x00000026032b7224 */ /* 0x000fee00078e022b */
.L_x_93:
[----:B-1----:R-:W-:Y:S01]  /*58f0*/  @!P1 ISETP.NE.AND P0, PT, R8, 0x1, PT ;  /* 0x000000010800980c */ /* 0x002fe20003f05270 */
[----:B------:R-:W-:Y:S01]  /*5900*/  @!P1 IMAD.HI.U32 R0, R44, R10, RZ ;  /* 0x0000000a2c009227 */ /* 0x000fe200078e00ff */
[----:B------:R-:W-:Y:S01]  /*5910*/  @!P1 ISETP.NE.AND P2, PT, R7, 0x1, PT ;  /* 0x000000010700980c */ /* 0x000fe20003f45270 */
[----:B------:R-:W-:Y:S01]  /*5920*/  ULOP3.LUT UP0, URZ, UR50, 0x1b0, URZ, 0xc0, !UPT ;  /* 0x000001b032ff7892 */ /* 0x000fe2000f80c0ff */
[----:B------:R-:W-:Y:S01]  /*5930*/  @P4 SHF.R.U32.HI R20, RZ, 0x10, R21 ;  /* 0x00000010ff144819 */ /* 0x000fe20000011615 */
[C---:B------:R-:W-:Y:S01]  /*5940*/  @!P1 IMAD.HI.U32 R2, R43.reuse, R9, RZ ;  /* 0x000000092b029227 */ /* 0x040fe200078e00ff */
[----:B------:R-:W-:Y:S02]  /*5950*/  @!P1 SHF.R.U32.HI R0, RZ, R11, R0 ;  /* 0x0000000bff009219 */ /* 0x000fe40000011600 */
[----:B------:R-:W-:Y:S02]  /*5960*/  R2UR UR41, R14 ;  /* 0x000000000e2972ca */ /* 0x000fe400000e0000 */
[----:B------:R-:W-:Y:S02]  /*5970*/  @!P1 SHF.R.U32.HI R2, RZ, R12, R2 ;  /* 0x0000000cff029219 */ /* 0x000fe40000011602 */
[----:B------:R-:W-:Y:S02]  /*5980*/  @!P1 SEL R3, R44, R0, !P2 ;  /* 0x000000002c039207 */ /* 0x000fe40005000000 */
[----:B------:R-:W-:Y:S02]  /*5990*/  @!P1 SEL R2, R43, R2, !P0 ;  /* 0x000000022b029207 */ /* 0x000fe40004000000 */
[----:B------:R-:W-:Y:S03]  /*59a0*/  @P4 R2UR UR52, R20 ;  /* 0x00000000143442ca */ /* 0x000fe600000e0000 */
[----:B------:R-:W-:Y:S02]  /*59b0*/  @!P1 IMAD.IADD R0, R2, 0x1, -R3 ;  /* 0x0000000102009824 */ /* 0x000fe400078e0a03 */
[----:B------:R-:W-:Y:S01]  /*59c0*/  @!P1 IMAD.IADD R2, R3, 0x1, -R2 ;  /* 0x0000000103029824 */ /* 0x000fe200078e0a02 */
[----:B------:R-:W-:Y:S01]  /*59d0*/  USHF.L.U32 UR41, UR41, 0x7, URZ ;  /* 0x0000000729297899 */ /* 0x000fe200080006ff */
[----:B------:R-:W-:Y:S02]  /*59e0*/  @!P1 IMAD R44, R0, R7, R44 ;  /* 0x00000007002c9224 */ /* 0x000fe400078e022c */
[----:B------:R-:W-:Y:S01]  /*59f0*/  @!P1 IMAD R43, R2, R8, R43 ;  /* 0x00000008022b9224 */ /* 0x000fe200078e022b */
[----:B------:R-:W-:Y:S08]  /*5a00*/  BRA.U !UP0, `(.L_x_94) ;  /* 0x0000000108407547 */ /* 0x000ff0000b800000 */
[----:B------:R-:W1:Y:S01]  /*5a10*/  LDCU.64 UR8, c[0x4][0x80] ;  /* 0x01001000ff0877ac */ /* 0x000e620008000a00 */
[----:B------:R-:W-:Y:S01]  /*5a20*/  MOV R3, 0x0 ;  /* 0x0000000000037802 */ /* 0x000fe20000000f00 */
[----:B------:R-:W-:Y:S02]  /*5a30*/  HFMA2 R12, -RZ, RZ, 0, 5.9604644775390625e-08 ;  /* 0x00000001ff0c7431 */ /* 0x000fe400000001ff */
[----:B------:R-:W-:Y:S02]  /*5a40*/  IMAD.MOV.U32 R8, RZ, RZ, 0x70 ;  /* 0x00000070ff087424 */ /* 0x000fe400078e00ff */
[----:B------:R-:W-:Y:S01]  /*5a50*/  IMAD.MOV.U32 R13, RZ, RZ, RZ ;  /* 0x000000ffff0d7224 */ /* 0x000fe200078e00ff */
[----:B------:R-:W2:Y:S01]  /*5a60*/  LDCU.64 UR6, c[0x4][0x88] ;  /* 0x01001100ff0677ac */ /* 0x000ea20008000a00 */
[----:B------:R-:W3:Y:S01]  /*5a70*/  LDC.64 R2, c[0x4][R3] ;  /* 0x0100000003027b82 */ /* 0x000ee20000000a00 */
[----:B------:R-:W4:Y:S01]  /*5a80*/  LDCU.64 UR4, c[0x4][0x8] ;  /* 0x01000100ff0477ac */ /* 0x000f220008000a00 */
[----:B-1----:R-:W-:Y:S01]  /*5a90*/  MOV R5, UR9 ;  /* 0x0000000900057c02 */ /* 0x002fe20008000f00 */
[----:B------:R-:W-:Y:S01]  /*5aa0*/  IMAD.U32 R4, RZ, RZ, UR8 ;  /* 0x00000008ff047e24 */ /* 0x000fe2000f8e00ff */
[----:B--2---:R-:W-:Y:S01]  /*5ab0*/  MOV R7, UR7 ;  /* 0x0000000700077c02 */ /* 0x004fe20008000f00 */
[----:B------:R-:W-:Y:S01]  /*5ac0*/  IMAD.U32 R6, RZ, RZ, UR6 ;  /* 0x00000006ff067e24 */ /* 0x000fe2000f8e00ff */
[----:B----4-:R-:W-:Y:S01]  /*5ad0*/  MOV R11, UR5 ;  /* 0x00000005000b7c02 */ /* 0x010fe20008000f00 */
[----:B------:R-:W-:Y:S02]  /*5ae0*/  IMAD.U32 R10, RZ, RZ, UR4 ;  /* 0x00000004ff0a7e24 */ /* 0x000fe4000f8e00ff */
[----:B------:R-:W-:Y:S07]  /*5af0*/  LEPC R20, `(.L_x_94) ;  /* 0x000000001014794e */ /* 0x000fee0000000000 */
[----:B---3-5:R-:W-:Y:S05]  /*5b00*/  CALL.ABS.NOINC R2 ;  /* 0x0000000002007343 */ /* 0x028fea0003c00000 */
.L_x_94:
[----:B------:R-:W-:Y:S01]  /*5b10*/  LOP3.LUT P0, RZ, R115, 0x1b0, RZ, 0xc0, !PT ;  /* 0x000001b073ff7812 */ /* 0x000fe2000780c0ff */
[----:B------:R-:W-:Y:S11]  /*5b20*/  BSSY.RECONVERGENT B6, `(.L_x_95) ;  /* 0x0000013000067945 */ /* 0x000ff60003800200 */
[----:B------:R-:W-:Y:S01]  /*5b30*/  @!UPT UIADD3 URZ, UPT, UPT, URZ, URZ, URZ ;  /* 0x000000fffffff290 */ /* 0x000fe2000fffe0ff */
[----:B------:R-:W-:Y:S05]  /*5b40*/  @!P0 BRA `(.L_x_96) ;  /* 0x0000000000408947 */ /* 0x000fea0003800000 */
        /* <DEDUP_REMOVED lines=16> */
.L_x_96:
[----:B------:R-:W-:Y:S05]  /*5c50*/  BSYNC.RECONVERGENT B6 ;  /* 0x0000000000067941 */ /* 0x000fea0003800200 */
.L_x_95:
[----:B------:R-:W-:Y:S01]  /*5c60*/  ISETP.NE.U32.AND P4, PT, R92, RZ, PT ;  /* 0x000000ff5c00720c */ /* 0x000fe20003f85070 */
[----:B------:R-:W-:Y:S01]  /*5c70*/  UISETP.NE.AND UP2, UPT, UR53, URZ, UPT ;  /* 0x000000ff3500728c */ /* 0x000fe2000bf45270 */
[----:B------:R-:W-:Y:S01]  /*5c80*/  ISETP.NE.U32.AND P2, PT, RZ, UR36, PT ;  /* 0x00000024ff007c0c */ /* 0x000fe2000bf45070 */
[----:B------:R-:W-:Y:S01]  /*5c90*/  UISETP.NE.U32.AND UP1, UPT, UR38, URZ, UPT ;  /* 0x000000ff2600728c */ /* 0x000fe2000bf25070 */
[----:B------:R-:W-:Y:S01]  /*5ca0*/  ISETP.NE.AND.EX P4, PT, R93, RZ, PT, P4 ;  /* 0x000000ff5d00720c */ /* 0x000fe20003f85340 */
[----:B------:R-:W-:Y:S01]  /*5cb0*/  UPLOP3.LUT UP0, UPT, UPT, UPT, UPT, 0x40, 0x4 ;  /* 0x000000000004789c */ /* 0x000fe20003f0e870 */
[----:B------:R-:W-:Y:S01]  /*5cc0*/  ISETP.NE.AND.EX P2, PT, RZ, UR37, PT, P2 ;  /* 0x00000025ff007c0c */ /* 0x000fe2000bf45320 */
[----:B------:R-:W-:Y:S01]  /*5cd0*/  UISETP.NE.AND.EX UP1, UPT, UR39, URZ, UPT, UP1 ;  /* 0x000000ff2700728c */ /* 0x000fe2000bf25310 */
[----:B------:R-:W-:Y:S04]  /*5ce0*/  PLOP3.LUT P1, PT, PT, PT, UP2, 0x80, 0x8 ;  /* 0x000000000008781c */ /* 0x000fe80003f2f028 */
[----:B------:R-:W-:Y:S06]  /*5cf0*/  @UP2 UPLOP3.LUT UP0, UPT, UPT, UPT, UP1, 0x80, 0x8 ;  /* 0x000000000008289c */ /* 0x000fec0003f0f010 */
[----:B------:R-:W-:Y:S01]  /*5d00*/  PLOP3.LUT P0, PT, PT, PT, UP0, 0x80, 0x8 ;  /* 0x000000000008781c */ /* 0x000fe20003f0f008 */
[----:B------:R-:W-:Y:S01]  /*5d10*/  @!UPT UIADD3 URZ, UPT, UPT, URZ, URZ, URZ ;  /* 0x000000fffffff290 */ /* 0x000fe2000fffe0ff */
[----:B------:R-:W-:Y:S11]  /*5d20*/  BRA.U !UP1, `(.L_x_97) ;  /* 0x0000000109387547 */ /* 0x000ff6000b800000 */
[----:B------:R-:W-:Y:S01]  /*5d30*/  UISETP.NE.U32.AND UP0, UPT, UR36, URZ, UPT ;  /* 0x000000ff2400728c */ /* 0x000fe2000bf05070 */
[----:B------:R-:W-:Y:S02]  /*5d40*/  HFMA2 R0, -RZ, RZ, 0, 5.9604644775390625e-08 ;  /* 0x00000001ff007431 */ /* 0x000fe400000001ff */
[----:B------:R-:W-:Y:S01]  /*5d50*/  IMAD.MOV.U32 R102, RZ, RZ, 0x1 ;  /* 0x00000001ff667424 */ /* 0x000fe200078e00ff */
[----:B------:R-:W-:Y:S06]  /*5d60*/  UISETP.NE.AND.EX UP0, UPT, UR37, URZ, UPT, UP0 ;  /* 0x000000ff2500728c */ /* 0x000fec000bf05300 */
        /* <DEDUP_REMOVED lines=9> */
[----:B-12---:R-:W-:Y:S02]  /*5e00*/  @!P3 IMAD.U32 R49, RZ, RZ, UR4 ;  /* 0x00000004ff31be24 */ /* 0x006fe4000f8e00ff */
.L_x_97:
[----:B------:R-:W-:Y:S05]  /*5e10*/  @!P4 BRA `(.L_x_98) ;  /* 0x000000000020c947 */ /* 0x000fea0003800000 */
[----:B------:R-:W-:Y:S04]  /*5e20*/  ISETP.NE.U32.AND P3, PT, R82, RZ, PT ;  /* 0x000000ff5200720c */ /* 0x000fe80003f65070 */
[----:B------:R-:W-:Y:S11]  /*5e30*/  ISETP.NE.AND.EX P3, PT, R83, RZ, PT, P3 ;  /* 0x000000ff5300720c */ /* 0x000ff60003f65330 */
[----:B------:R-:W-:Y:S02]  /*5e40*/  @!UPT UIADD3 URZ, UPT, UPT, URZ, URZ, URZ ;  /* 0x000000fffffff290 */ /* 0x000fe4000fffe0ff */
[----:B------:R-:W1:Y:S01]  /*5e50*/  @P3 LDC.64 R2, c[0x0][0x8a8] ;  /* 0x00022a00ff023b82 */ /* 0x000e620000000a00 */
[----:B------:R-:W-:Y:S04]  /*5e60*/  @P3 IMAD R0, R92, UR56, RZ ;  /* 0x000000385c003c24 */ /* 0x000fe8000f8e02ff */
[----:B-1----:R-:W-:Y:S05]  /*5e70*/  @P3 IMAD.WIDE R2, R0, 0x4, R2 ;  /* 0x0000000400023825 */ /* 0x002fea00078e0202 */
[----:B-----5:R1:W5:Y:S02]  /*5e80*/  @P3 LDG.E R47, desc[UR48][R2.64] ;  /* 0x00000030022f3981 */ /* 0x020364000c1e1900 */
[----:B-1----:R-:W2:Y:S02]  /*5e90*/  @!P3 LDC R47, c[0x0][0x8a0] ;  /* 0x00022800ff2fbb82 */ /* 0x002ea40000000800 */
.L_x_98:
[----:B-----5:R-:W-:Y:S01]  /*5ea0*/  FSETP.NEU.AND P4, PT, R49, RZ, PT ;  /* 0x000000ff3100720b */ /* 0x020fe20003f8d000 */
[----:B------:R-:W-:Y:S01]  /*5eb0*/  IMAD.SHL.U32 R119, R17, 0x40, RZ ;  /* 0x0000004011777824 */ /* 0x000fe200078e00ff */
[----:B------:R-:W-:Y:S01]  /*5ec0*/  SEL R5, RZ, 0xffffffff, P2 ;  /* 0xffffffffff057807 */ /* 0x000fe20001000000 */
[----:B------:R-:W-:Y:S01]  /*5ed0*/  BSSY B1, `(.L_x_99) ;  /* 0x0000047000017945 */ /* 0x000fe20003800000 */
[----:B------:R-:W-:Y:S01]  /*5ee0*/  LOP3.LUT P3, RZ, R102, 0xff, RZ, 0xc0, !PT ;  /* 0x000000ff66ff7812 */ /* 0x000fe2000786c0ff */
[----:B------:R-:W-:Y:S01]  /*5ef0*/  IMAD.HI.U32 R117, R119, R99, RZ ;  /* 0x0000006377757227 */ /* 0x000fe200078e00ff */
[----:B------:R-:W-:Y:S02]  /*5f00*/  @P1 SEL R0, RZ, 0xffffffff, P4 ;  /* 0xffffffffff001807 */ /* 0x000fe40002000000 */
[----:B------:R-:W-:Y:S01]  /*5f10*/  LEA R120, R45, UR51, 0x3 ;  /* 0x000000332d787c11 */ /* 0x000fe2000f8e18ff */
[----:B------:R-:W-:Y:S01]  /*5f20*/  IMAD.MOV.U32 R121, RZ, RZ, 0x1 ;  /* 0x00000001ff797424 */ /* 0x000fe200078e00ff */
[----:B------:R-:W-:Y:S01]  /*5f30*/  @P0 SEL R0, R5, R0, !P3 ;  /* 0x0000000005000207 */ /* 0x000fe20005800000 */
[----:B------:R-:W-:Y:S01]  /*5f40*/  IMAD.IADD R48, R46, 0x1, R16 ;  /* 0x000000012e307824 */ /* 0x000fe200078e0210 */
[----:B------:R-:W-:Y:S02]  /*5f50*/  ISETP.NE.AND P2, PT, R98, 0x1, PT ;  /* 0x000000016200780c */ /* 0x000fe40003f45270 */
[----:B------:R-:W-:Y:S02]  /*5f60*/  CS2R R90, SRZ ;  /* 0x00000000005a7805 */ /* 0x000fe4000001ff00 */
[----:B------:R-:W-:Y:S02]  /*5f70*/  @P1 LOP3.LUT R0, R0, 0x1, RZ, 0xc0, !PT ;  /* 0x0000000100001812 */ /* 0x000fe400078ec0ff */
[----:B------:R-:W-:Y:S02]  /*5f80*/  CS2R R88, SRZ ;  /* 0x0000000000587805 */ /* 0x000fe4000001ff00 */
[----:B------:R-:W-:Y:S02]  /*5f90*/  SHF.R.U32.HI R117, RZ, R96, R117 ;  /* 0x00000060ff757219 */ /* 0x000fe40000011675 */
[----:B------:R-:W-:Y:S02]  /*5fa0*/  CS2R R86, SRZ ;  /* 0x0000000000567805 */ /* 0x000fe4000001ff00 */
[----:B------:R-:W-:Y:S02]  /*5fb0*/  ISETP.NE.U32.OR P6, PT, R0, 0x1, !P1 ;  /* 0x000000010000780c */ /* 0x000fe40004fc5470 */
[----:B------:R-:W-:Y:S02]  /*5fc0*/  CS2R R84, SRZ ;  /* 0x0000000000547805 */ /* 0x000fe4000001ff00 */
[----:B------:R-:W-:Y:S02]  /*5fd0*/  LEA R0, R107, UR51, 0x3 ;  /* 0x000000336b007c11 */ /* 0x000fe4000f8e18ff */
[----:B------:R-:W-:Y:S02]  /*5fe0*/  SEL R117, R119, R117, !P2 ;  /* 0x0000007577757207 */ /* 0x000fe40005000000 */
[----:B------:R-:W-:Y:S02]  /*5ff0*/  PLOP3.LUT P2, PT, PT, PT, UP1, 0x80, 0x8 ;  /* 0x000000000008781c */ /* 0x000fe40003f4f018 */
[----:B------:R-:W-:Y:S01]  /*6000*/  SEL R4, RZ, 0xffffffff, P4 ;  /* 0xffffffffff047807 */ /* 0x000fe20002000000 */
[----:B------:R-:W-:Y:S01]  /*6010*/  IMAD.HI.U32 R118, R117, UR46, RZ ;  /* 0x0000002e75767c27 */ /* 0x000fe2000f8e00ff */
[----:B------:R-:W-:Y:S02]  /*6020*/  ISETP.NE.AND P4, PT, R97, 0x1, PT ;  /* 0x000000016100780c */ /* 0x000fe40003f85270 */
[----:B------:R-:W-:Y:S01]  /*6030*/  P2R R2, PR, RZ, 0x40 ;  /* 0x00000040ff027803 */ /* 0x000fe20000000000 */
[----:B------:R-:W-:Y:S01]  /*6040*/  IMAD.MOV R6, RZ, RZ, -R117 ;  /* 0x000000ffff067224 */ /* 0x000fe200078e0a75 */
[----:B------:R-:W-:Y:S02]  /*6050*/  @P6 SHF.L.U32 R3, R106, 0x1f, RZ ;  /* 0x0000001f6a036819 */ /* 0x000fe400000006ff */
[----:B------:R-:W-:Y:S01]  /*6060*/  SHF.R.U32.HI R118, RZ, UR47, R118 ;  /* 0x0000002fff767c19 */ /* 0x000fe20008011676 */
[----:B------:R-:W-:Y:S01]  /*6070*/  IMAD R119, R98, R6, R119 ;  /* 0x0000000662777224 */ /* 0x000fe200078e0277 */
[----:B------:R1:W3:Y:S01]  /*6080*/  @P6 SYNCS.PHASECHK.TRANS64.TRYWAIT P1, [R0+URZ+0x110], R3 ;  /* 0x00011003000065a7 */ /* 0x0002e200080211ff */
[----:B------:R-:W-:Y:S02]  /*6090*/  @P2 SEL R4, R5, R4, !P3 ;  /* 0x0000000405042207 */ /* 0x000fe40005800000 */
[----:B------:R-:W-:Y:S02]  /*60a0*/  SEL R118, R117, R118, !P4 ;  /* 0x0000007675767207 */ /* 0x000fe40006000000 */
[----:B------:R-:W-:Y:S03]  /*60b0*/  LOP3.LUT R4, R4, 0x1, RZ, 0xc0, !PT ;  /* 0x0000000104047812 */ /* 0x000fe600078ec0ff */
[----:B------:R-:W-:Y:S01]  /*60c0*/  IMAD.MOV R5, RZ, RZ, -R118 ;  /* 0x000000ffff057224 */ /* 0x000fe200078e0a76 */
[----:B------:R-:W-:Y:S03]  /*60d0*/  ISETP.NE.U32.AND P5, PT, R4, 0x1, PT ;  /* 0x000000010400780c */ /* 0x000fe60003fa5070 */
[----:B------:R-:W-:Y:S01]  /*60e0*/  IMAD R117, R97, R5, R117 ;  /* 0x0000000561757224 */ /* 0x000fe200078e0275 */
[----:B------:R-:W-:Y:S02]  /*60f0*/  P2R R122, PR, RZ, 0x20 ;  /* 0x00000020ff7a7803 */ /* 0x000fe40000000000 */
[----:B-1----:R-:W-:Y:S04]  /*6100*/  SHF.L.U32 R3, R109, 0x1f, RZ ;  /* 0x0000001f6d037819 */ /* 0x002fe800000006ff */
[----:B------:R1:W4:Y:S01]  /*6110*/  SYNCS.PHASECHK.TRANS64.TRYWAIT P0, [R120+URZ+0x150], R3 ;  /* 0x00015003780075a7 */ /* 0x00032200080011ff */
[----:B---3--:R-:W-:Y:S01]  /*6120*/  @P6 SEL R121, RZ, 0x1, !P1 ;  /* 0x00000001ff796807 */ /* 0x008fe20004800000 */
[----:B-1----:R-:W-:Y:S06]  /*6130*/  @!P6 BRA `(.L_x_100) ;  /* 0x000000000080e947 */ /* 0x002fec0003800000 */
[----:B------:R-:W-:Y:S01]  /*6140*/  @P5 IMAD R7, R107, 0x1000, R110 ;  /* 0x000010006b075824 */ /* 0x000fe200078e026e */
[----:B------:R-:W1:Y:S01]  /*6150*/  S2R R4, SR_CgaCtaId ;  /* 0x0000000000047919 */ /* 0x000e620000008800 */
[----:B------:R-:W-:Y:S01]  /*6160*/  ISETP.NE.AND P1, PT, R121, RZ, PT ;  /* 0x000000ff7900720c */ /* 0x000fe20003f25270 */
[----:B------:R-:W-:Y:S01]  /*6170*/  BSSY B0, `(.L_x_101) ;  /* 0x000000b000007945 */ /* 0x000fe20003800000 */
[----:B------:R-:W-:Y:S01]  /*6180*/  @P5 VIADD R6, R7, UR51 ;  /* 0x0000003307065c36 */ /* 0x000fe20008000000 */
[----:B------:R-:W-:Y:S02]  /*6190*/  CS2R R86, SRZ ;  /* 0x0000000000567805 */ /* 0x000fe4000001ff00 */
[----:B------:R-:W-:Y:S02]  /*61a0*/  CS2R R84, SRZ ;  /* 0x0000000000547805 */ /* 0x000fe4000001ff00 */
[----:B------:R-:W-:Y:S01]  /*61b0*/  CS2R R90, SRZ ;  /* 0x00000000005a7805 */ /* 0x000fe2000001ff00 */
[----:B------:R-:W-:Y:S01]  /*61c0*/  @P5 IMAD R6, R111, -0x10, R6 ;  /* 0xfffffff06f065824 */ /* 0x000fe200078e0206 */
[----:B------:R-:W-:Y:S04]  /*61d0*/  CS2R R88, SRZ ;  /* 0x0000000000587805 */ /* 0x000fe8000001ff00 */
[----:B------:R-:W-:Y:S05]  /*61e0*/  @P1 BRA `(.L_x_102) ;  /* 0x00000000000c1947 */ /* 0x000fea0003800000 */
[----:B------:R-:W-:Y:S04]  /*61f0*/  SHF.L.U32 R5, R106, 0x1f, RZ ;  /* 0x0000001f6a057819 */ /* 0x000fe800000006ff */
[----:B------:R-:W3:Y:S02]  /*6200*/  SYNCS.PHASECHK.TRANS64.TRYWAIT P1, [R0+URZ+0x110], R5 ;  /* 0x00011005000075a7 */ /* 0x000ee400080211ff */
[----:B---3--:R-:W-:Y:S05]  /*6210*/  @!P1 BRA `(.L_x_103) ;  /* 0x0000002400d09947 */ /* 0x008fea0003800000 */
.L_x_102:
[----:B------:R-:W-:Y:S05]  /*6220*/  BSYNC B0 ;  /* 0x0000000000007941 */ /* 0x000fea0003800000 */
.L_x_101:
[----:B------:R-:W-:Y:S01]  /*6230*/  ISETP.NE.AND P1, PT, R122, RZ, PT ;  /* 0x000000ff7a00720c */ /* 0x000fe20003f25270 */
[----:B---3--:R-:W-:Y:S02]  /*6240*/  VIADD R0, R0, 0x120 ;  /* 0x0000012000007836 */ /* 0x008fe40000000000 */
[----:B------:R-:W-:Y:S03]  /*6250*/  VIADD R107, R107, 0x1 ;  /* 0x000000016b6b7836 */ /* 0x000fe60000000000 */
[----:B-1----:R-:W-:Y:S07]  /*6260*/  PRMT R0, R4, 0x654, R0 ;  /* 0x0000065404007816 */ /* 0x002fee0000000000 */
[----:B------:R1:W3:Y:S04]  /*6270*/  @P1 LDS.128 R84, [R7+UR51+0x200] ;  /* 0x0002003307541984 */ /* 0x0002e80008000c00 */
[----:B------:R1:W1:Y:S01]  /*6280*/  @P1 LDS.128 R88, [R6+0x210] ;  /* 0x0002100006581984 */ /* 0x0002620000000c00 */
[C---:B------:R-:W-:Y:S01]  /*6290*/  ISETP.NE.AND P1, PT, R107.reuse, 0x2, PT ;  /* 0x000000026b00780c */ /* 0x040fe20003f25270 */
[----:B------:R-:W-:Y:S01]  /*62a0*/  @!PT LDS RZ, [RZ] ;  /* 0x00000000fffff984 */ /* 0x000fe20000000800 */
[----:B------:R-:W-:Y:S01]  /*62b0*/  @!PT LDS RZ, [RZ] ;  /* 0x00000000fffff984 */ /* 0x000fe20000000800 */
[----:B------:R-:W-:Y:S01]  /*62c0*/  @!PT LDS RZ, [RZ] ;  /* 0x00000000fffff984 */ /* 0x000fe20000000800 */
[----:B------:R-:W-:Y:S01]  /*62d0*/  @!PT LDS RZ, [RZ] ;  /* 0x00000000fffff984 */ /* 0x000fe20000000800 */
[----:B------:R5:W-:Y:S06]  /*62e0*/  MEMBAR.ALL.CTA ;  /* 0x0000000000007992 */ /* 0x000bec0000008000 */
[----:B-----5:R-:W5:Y:S01]  /*62f0*/  FENCE.VIEW.ASYNC.S ;  /* 0x00000000000073c6 */ /* 0x020f620000000000 */
[----:B------:R-:W-:Y:S01]  /*6300*/  SEL R107, R107, RZ, P1 ;  /* 0x000000ff6b6b7207 */ /* 0x000fe20000800000 */
[----:B-----5:R5:W-:Y:S02]  /*6310*/  SYNCS.ARRIVE.TRANS64.RED.A1T0 RZ, [R0+URZ], RZ ;  /* 0x000000ff00ff79a7 */ /* 0x020be400081004ff */
[----:B-----5:R-:W-:Y:S04]  /*6320*/  SEL R0, RZ, 0x1, P1 ;  /* 0x00000001ff007807 */ /* 0x020fe80000800000 */
[----:B---3--:R-:W-:Y:S02]  /*6330*/  LOP3.LUT R106, R106, R0, RZ, 0x3c, !PT ;  /* 0x000000006a6a7212 */ /* 0x008fe400078e3cff */
.L_x_100:
[----:B------:R-:W-:Y:S05]  /*6340*/  BSYNC B1 ;  /* 0x0000000000017941 */ /* 0x000fea0003800000 */
.L_x_99:
[----:B------:R-:W-:Y:S04]  /*6350*/  SHF.R.U32.HI R0, RZ, 0x15, R48 ;  /* 0x00000015ff007819 */ /* 0x000fe80000011630 */
[----:B------:R-:W-:Y:S01]  /*6360*/  LOP3.LUT P1, RZ, R0, 0x3, R113, 0x48, !PT ;  /* 0x0000000300ff7812 */ /* 0x000fe20007824871 */
[----:B------:R-:W-:Y:S01]  /*6370*/  @!UPT UIADD3 URZ, UPT, UPT, URZ, URZ, URZ ;  /* 0x000000fffffff290 */ /* 0x000fe2000fffe0ff */
[----:B----4-:R-:W-:Y:S11]  /*6380*/  @P0 BRA `(.L_x_104) ;  /* 0x0000000000080947 */ /* 0x010ff60003800000 */
[----:B------:R-:W3:Y:S02]  /*6390*/  SYNCS.PHASECHK.TRANS64.TRYWAIT P0, [R120+URZ+0x150], R3 ;  /* 0x00015003780075a7 */ /* 0x000ee400080011ff */
[----:B---3--:R-:W-:Y:S05]  /*63a0*/  @!P0 BRA `(.L_x_105) ;  /* 0x0000002400808947 */ /* 0x008fea0003800000 */
.L_x_104:
[----:B------:R-:W-:Y:S04]  /*63b0*/  BSSY.RECONVERGENT B6, `(.L_x_106) ;  /* 0x0000012000067945 */ /* 0x000fe80003800200 */
[----:B------:R-:W-:Y:S05]  /*63c0*/  @!P1 BRA `(.L_x_107) ;  /* 0x0000000000409947 */ /* 0x000fea0003800000 */
[----:B------:R-:W4:Y:S01]  /*63d0*/  LDCU.64 UR8, c[0x4][0x70] ;  /* 0x01000e00ff0877ac */ /* 0x000f220008000a00 */
[----:B------:R-:W-:Y:S01]  /*63e0*/  MOV R15, 0x0 ;  /* 0x00000000000f7802 */ /* 0x000fe20000000f00 */
[----:B------:R-:W-:Y:S02]  /*63f0*/  HFMA2 R12, -RZ, RZ, 0, 5.9604644775390625e-08 ;  /* 0x00000001ff0c7431 */ /* 0x000fe400000001ff */
[----:B------:R-:W-:Y:S02]  /*6400*/  IMAD.MOV.U32 R8, RZ, RZ, 0x192 ;  /* 0x00000192ff087424 */ /* 0x000fe400078e00ff */
[----:B------:R-:W-:Y:S01]  /*6410*/  IMAD.MOV.U32 R13, RZ, RZ, RZ ;  /* 0x000000ffff0d7224 */ /* 0x000fe200078e00ff */
[----:B------:R-:W1:Y:S01]  /*6420*/  LDCU.64 UR6, c[0x4][0x78] ;  /* 0x01000f00ff0677ac */ /* 0x000e620008000a00 */
[----:B------:R-:W2:Y:S01]  /*6430*/  LDC.64 R14, c[0x4][R15] ;  /* 0x010000000f0e7b82 */ /* 0x000ea20000000a00 */
[----:B------:R-:W5:Y:S01]  /*6440*/  LDCU.64 UR4, c[0x4][0x10] ;  /* 0x01000200ff0477ac */ /* 0x000f620008000a00 */
[----:B----4-:R-:W-:Y:S01]  /*6450*/  MOV R5, UR9 ;  /* 0x0000000900057c02 */ /* 0x010fe20008000f00 */
[----:B------:R-:W-:Y:S01]  /*6460*/  IMAD.U32 R4, RZ, RZ, UR8 ;  /* 0x00000008ff047e24 */ /* 0x000fe2000f8e00ff */
[----:B-1----:R-:W-:Y:S01]  /*6470*/  MOV R7, UR7 ;  /* 0x0000000700077c02 */ /* 0x002fe20008000f00 */
[----:B------:R-:W-:Y:S01]  /*6480*/  IMAD.U32 R6, RZ, RZ, UR6 ;  /* 0x00000006ff067e24 */ /* 0x000fe2000f8e00ff */
[----:B-----5:R-:W-:Y:S01]  /*6490*/  MOV R11, UR5 ;  /* 0x00000005000b7c02 */ /* 0x020fe20008000f00 */
[----:B------:R-:W-:Y:S02]  /*64a0*/  IMAD.U32 R10, RZ, RZ, UR4 ;  /* 0x00000004ff0a7e24 */ /* 0x000fe4000f8e00ff */
[----:B------:R-:W-:Y:S07]  /*64b0*/  LEPC R20, `(.L_x_107) ;  /* 0x000000001014794e */ /* 0x000fee0000000000 */
[----:B--23--:R-:W-:Y:S05]  /*64c0*/  CALL.ABS.NOINC R14 ;  /* 0x000000000e007343 */ /* 0x00cfea0003c00000 */
.L_x_107:
[----:B------:R-:W-:Y:S05]  /*64d0*/  BSYNC.RECONVERGENT B6 ;  /* 0x0000000000067941 */ /* 0x000fea0003800200 */
.L_x_106:
[-C--:B------:R-:W-:Y:S01]  /*64e0*/  F2FP.F16.E4M3.UNPACK_B R0, R84.reuse ;  /* 0x00000054ff00723e */ /* 0x080fe200020006ff */
[----:B------:R-:W-:Y:S05]  /*64f0*/  WARPSYNC.ALL ;  /* 0x0000000000007948 */ /* 0x000fea0003800000 */
[----:B------:R-:W-:Y:S01]  /*6500*/  R2UR UR4, R48 ;  /* 0x00000000300472ca */ /* 0x000fe200000e0000 */
[--C-:B------:R-:W-:Y:S01]  /*6510*/  HADD2.F32 R50, -RZ, R0.reuse.H0_H0 ;  /* 0x20000000ff327230 */ /* 0x100fe20000004100 */
[----:B------:R-:W-:Y:S01]  /*6520*/  ISETP.NE.AND P6, PT, R2, RZ, PT ;  /* 0x000000ff0200720c */ /* 0x000fe20003fc5270 */
[----:B------:R-:W-:Y:S01]  /*6530*/  HADD2.F32 R51, -RZ, R0.H1_H1 ;  /* 0x30000000ff337230 */ /* 0x000fe20000004100 */
[-C--:B------:R-:W-:Y:S01]  /*6540*/  F2FP.F16.E4M3.UNPACK_B R0, R85.reuse.H1 ;  /* 0x00000055ff00723e */ /* 0x080fe200030006ff */
[----:B------:R-:W-:Y:S01]  /*6550*/  BSSY.RECONVERGENT B0, `(.L_x_108) ;  /* 0x000009b000007945 */ /* 0x000fe20003800200 */
[----:B------:R-:W-:Y:S02]  /*6560*/  F2FP.F16.E4M3.UNPACK_B R2, R85 ;  /* 0x00000055ff02723e */ /* 0x000fe400020006ff */
[----:B---3--:R-:W-:Y:S01]  /*6570*/  F2FP.F16.E4M3.UNPACK_B R3, R84.H1 ;  /* 0x00000054ff03723e */ /* 0x008fe200030006ff */
[--C-:B------:R-:W-:Y:S01]  /*6580*/  HADD2.F32 R56, -RZ, R0.reuse.H0_H0 ;  /* 0x20000000ff387230 */ /* 0x100fe20000004100 */
[----:B------:R-:W-:Y:S01]  /*6590*/  ISETP.NE.AND P0, PT, R112, RZ, PT ;  /* 0x000000ff7000720c */ /* 0x000fe20003f05270 */
[----:B------:R-:W-:Y:S01]  /*65a0*/  HADD2.F32 R57, -RZ, R0.H1_H1 ;  /* 0x30000000ff397230 */ /* 0x000fe20000004100 */
[----:B------:R-:W-:Y:S01]  /*65b0*/  F2FP.F16.E4M3.UNPACK_B R0, R86 ;  /* 0x00000056ff00723e */ /* 0x000fe200020006ff */
[----:B-1----:R-:W-:Y:S01]  /*65c0*/  LDTM.16dp32bit_t0_t15.x32 R4, tmem[UR4] ;  /* 0x00000004000479ee */ /* 0x002fe20008a80000 */
[----:B------:R-:W2:Y:S01]  /*65d0*/  LDTM.16dp32bit_t16_t31.x32 R4, tmem[UR4+0x20] ;  /* 0x00002004000479ee */ /* 0x000ea20008aa0000 */
[--C-:B------:R-:W-:Y:S02]  /*65e0*/  HADD2.F32 R54, -RZ, R2.reuse.H0_H0 ;  /* 0x20000002ff367230 */ /* 0x100fe40000004100 */
[----:B------:R-:W-:Y:S01]  /*65f0*/  HADD2.F32 R55, -RZ, R2.H1_H1 ;  /* 0x30000002ff377230 */ /* 0x000fe20000004100 */
[-C--:B------:R-:W-:Y:S01]  /*6600*/  F2FP.F16.E4M3.UNPACK_B R2, R87.reuse ;  /* 0x00000057ff02723e */ /* 0x080fe200020006ff */
[--C-:B------:R-:W-:Y:S02]  /*6610*/  HADD2.F32 R58, -RZ, R0.reuse.H0_H0 ;  /* 0x20000000ff3a7230 */ /* 0x100fe40000004100 */
[----:B------:R-:W-:Y:S01]  /*6620*/  HADD2.F32 R59, -RZ, R0.H1_H1 ;  /* 0x30000000ff3b7230 */ /* 0x000fe20000004100 */
[----:B------:R-:W-:Y:S01]  /*6630*/  F2FP.F16.E4M3.UNPACK_B R0, R87.H1 ;  /* 0x00000057ff00723e */ /* 0x000fe200030006ff */
[--C-:B------:R-:W-:Y:S02]  /*6640*/  HADD2.F32 R62, -RZ, R2.reuse.H0_H0 ;  /* 0x20000002ff3e7230 */ /* 0x100fe40000004100 */
[----:B------:R-:W-:Y:S01]  /*6650*/  HADD2.F32 R63, -RZ, R2.H1_H1 ;  /* 0x30000002ff3f7230 */ /* 0x000fe20000004100 */
[----:B------:R-:W-:Y:S01]  /*6660*/  F2FP.F16.E4M3.UNPACK_B R2, R88 ;  /* 0x00000058ff02723e */ /* 0x000fe200020006ff */
[--C-:B------:R-:W-:Y:S02]  /*6670*/  HADD2.F32 R64, -RZ, R0.reuse.H0_H0 ;  /* 0x20000000ff407230 */ /* 0x100fe40000004100 */
[----:B------:R-:W-:Y:S01]  /*6680*/  HADD2.F32 R65, -RZ, R0.H1_H1 ;  /* 0x30000000ff417230 */ /* 0x000fe20000004100 */
[----:B------:R-:W-:Y:S01]  /*6690*/  F2FP.F16.E4M3.UNPACK_B R0, R89 ;  /* 0x00000059ff00723e */ /* 0x000fe200020006ff */
[--C-:B------:R-:W-:Y:S02]  /*66a0*/  HADD2.F32 R52, -RZ, R3.reuse.H0_H0 ;  /* 0x20000003ff347230 */ /* 0x100fe40000004100 */
[----:B------:R-:W-:Y:S01]  /*66b0*/  HADD2.F32 R53, -RZ, R3.H1_H1 ;  /* 0x30000003ff357230 */ /* 0x000fe20000004100 */
[----:B------:R-:W-:Y:S01]  /*66c0*/  F2FP.F16.E4M3.UNPACK_B R3, R86.H1 ;  /* 0x00000056ff03723e */ /* 0x000fe200030006ff */
[--C-:B------:R-:W-:Y:S02]  /*66d0*/  HADD2.F32 R70, -RZ, R0.reuse.H0_H0 ;  /* 0x20000000ff467230 */ /* 0x100fe40000004100 */
[----:B------:R-:W-:Y:S01]  /*66e0*/  HADD2.F32 R71, -RZ, R0.H1_H1 ;  /* 0x30000000ff477230 */ /* 0x000fe20000004100 */
[----:B------:R-:W-:Y:S01]  /*66f0*/  F2FP.F16.E4M3.UNPACK_B R0, R90 ;  /* 0x0000005aff00723e */ /* 0x000fe200020006ff */
[--C-:B------:R-:W-:Y:S02]  /*6700*/  HADD2.F32 R66, -RZ, R2.reuse.H0_H0 ;  /* 0x20000002ff427230 */ /* 0x100fe40000004100 */
[C---:B--2---:R-:W-:Y:S01]  /*6710*/  FMUL R7, R47.reuse, R7 ;  /* 0x000000072f077220 */ /* 0x044fe20000400000 */
[----:B------:R-:W-:Y:S01]  /*6720*/  HADD2.F32 R67, -RZ, R2.H1_H1 ;  /* 0x30000002ff437230 */ /* 0x000fe20000004100 */
[----:B------:R-:W-:Y:S01]  /*6730*/  F2FP.F16.E4M3.UNPACK_B R2, R89.H1 ;  /* 0x00000059ff02723e */ /* 0x000fe200030006ff */
[--C-:B------:R-:W-:Y:S02]  /*6740*/  HADD2.F32 R60, -RZ, R3.reuse.H0_H0 ;  /* 0x20000003ff3c7230 */ /* 0x100fe40000004100 */
[C---:B------:R-:W-:Y:S01]  /*6750*/  FMUL R11, R47.reuse, R11 ;  /* 0x0000000b2f0b7220 */ /* 0x040fe20000400000 */
        /* <DEDUP_REMOVED lines=9> */
[----:B------:R-:W-:Y:S01]  /*67f0*/  F2FP.F16.E4M3.UNPACK_B R2, R91 ;  /* 0x0000005bff02723e */ /* 0x000fe200020006ff */
[--C-:B------:R-:W-:Y:S02]  /*6800*/  HADD2.F32 R68, -RZ, R3.reuse.H0_H0 ;  /* 0x20000003ff447230 */ /* 0x100fe40000004100 */
[C---:B------:R-:W-:Y:S01]  /*6810*/  FMUL R23, R47.reuse, R23 ;  /* 0x000000172f177220 */ /* 0x040fe20000400000 */
[----:B------:R-:W-:Y:S01]  /*6820*/  HADD2.F32 R69, -RZ, R3.H1_H1 ;  /* 0x30000003ff457230 */ /* 0x000fe20000004100 */
[----:B------:R-:W-:Y:S01]  /*6830*/  F2FP.F16.E4M3.UNPACK_B R3, R90.H1 ;  /* 0x0000005aff03723e */ /* 0x000fe200030006ff */
[--C-:B------:R-:W-:Y:S02]  /*6840*/  HADD2.F32 R80, -RZ, R0.reuse.H0_H0 ;  /* 0x20000000ff507230 */ /* 0x100fe40000004100 */
[C---:B------:R-:W-:Y:S01]  /*6850*/  FMUL R27, R47.reuse, R27 ;  /* 0x0000001b2f1b7220 */ /* 0x040fe20000400000 */
[----:B------:R-:W-:Y:S02]  /*6860*/  HADD2.F32 R81, -RZ, R0.H1_H1 ;  /* 0x30000000ff517230 */ /* 0x000fe40000004100 */
[C---:B------:R-:W-:Y:S01]  /*6870*/  FMUL R0, R47.reuse, R4 ;  /* 0x000000042f007220 */ /* 0x040fe20000400000 */
[--C-:B------:R-:W-:Y:S02]  /*6880*/  HADD2.F32 R78, -RZ, R2.reuse.H0_H0 ;  /* 0x20000002ff4e7230 */ /* 0x100fe40000004100 */
[----:B------:R-:W-:Y:S01]  /*6890*/  FMUL R4, R47, R8 ;  /* 0x000000082f047220 */ /* 0x000fe20000400000 */
[----:B------:R-:W-:Y:S02]  /*68a0*/  HADD2.F32 R79, -RZ, R2.H1_H1 ;  /* 0x30000002ff4f7230 */ /* 0x000fe40000004100 */
[----:B------:R-:W-:Y:S01]  /*68b0*/  FFMA R0, R49, R50, R0 ;  /* 0x0000003231007223 */ /* 0x000fe20000000000 */
[--C-:B------:R-:W-:Y:S02]  /*68c0*/  HADD2.F32 R77, -RZ, R3.reuse.H1_H1 ;  /* 0x30000003ff4d7230 */ /* 0x100fe40000004100 */
[C---:B------:R-:W-:Y:S01]  /*68d0*/  FMUL R2, R47.reuse, R5 ;  /* 0x000000052f027220 */ /* 0x040fe20000400000 */
[----:B------:R-:W-:Y:S02]  /*68e0*/  HADD2.F32 R76, -RZ, R3.H0_H0 ;  /* 0x20000003ff4c7230 */ /* 0x000fe40000004100 */
[C---:B------:R-:W-:Y:S01]  /*68f0*/  FMUL R3, R47.reuse, R6 ;  /* 0x000000062f037220 */ /* 0x040fe20000400000 */
[----:B------:R-:W-:Y:S01]  /*6900*/  FMUL R5, R47, R9 ;  /* 0x000000092f057220 */ /* 0x000fe20000400000 */
[----:B------:R-:W-:Y:S01]  /*6910*/  FFMA R2, R49, R51, R2 ;  /* 0x0000003331027223 */ /* 0x000fe20000000002 */
[----:B------:R-:W-:Y:S01]  /*6920*/  FMUL R8, R47, R12 ;  /* 0x0000000c2f087220 */ /* 0x000fe20000400000 */
[C---:B------:R-:W-:Y:S01]  /*6930*/  FFMA R3, R49.reuse, R52, R3 ;  /* 0x0000003431037223 */ /* 0x040fe20000000003 */
[C---:B------:R-:W-:Y:S01]  /*6940*/  FFMA R7, R49.reuse, R53, R7 ;  /* 0x0000003531077223 */ /* 0x040fe20000000007 */
[C---:B------:R-:W-:Y:S01]  /*6950*/  FFMA R4, R49.reuse, R54, R4 ;  /* 0x0000003631047223 */ /* 0x040fe20000000004 */
[----:B------:R-:W-:Y:S01]  /*6960*/  FFMA R5, R49, R55, R5 ;  /* 0x0000003731057223 */ /* 0x000fe20000000005 */
[C---:B------:R-:W-:Y:S01]  /*6970*/  FMUL R9, R47.reuse, R13 ;  /* 0x0000000d2f097220 */ /* 0x040fe20000400000 */
[----:B------:R-:W-:Y:S01]  /*6980*/  FMUL R12, R47, R16 ;  /* 0x000000102f0c7220 */ /* 0x000fe20000400000 */
[----:B------:R-:W-:Y:S01]  /*6990*/  F2FP.SATFINITE.E4M3.F32.PACK_AB_MERGE_C R3, R7, R3, RZ ;  /* 0x000000030703723e */ /* 0x000fe200048070ff */
[C---:B------:R-:W-:Y:S01]  /*69a0*/  FMUL R13, R47.reuse, R17 ;  /* 0x000000112f0d7220 */ /* 0x040fe20000400000 */
[C---:B------:R-:W-:Y:S01]  /*69b0*/  FMUL R16, R47.reuse, R20 ;  /* 0x000000142f107220 */ /* 0x040fe20000400000 */
[C---:B------:R-:W-:Y:S01]  /*69c0*/  FMUL R17, R47.reuse, R21 ;  /* 0x000000152f117220 */ /* 0x040fe20000400000 */
[----:B------:R-:W-:Y:S01]  /*69d0*/  F2FP.SATFINITE.E4M3.F32.PACK_AB_MERGE_C R52, R2, R0, R3 ;  /* 0x000000000234723e */ /* 0x000fe20004807003 */
[C---:B------:R-:W-:Y:S01]  /*69e0*/  FMUL R20, R47.reuse, R24 ;  /* 0x000000182f147220 */ /* 0x040fe20000400000 */
[----:B------:R-:W-:Y:S01]  /*69f0*/  SHF.L.U32 R0, R114, 0x4, RZ ;  /* 0x0000000472007819 */ /* 0x000fe200000006ff */
[C---:B------:R-:W-:Y:S01]  /*6a00*/  FMUL R21, R47.reuse, R25 ;  /* 0x000000192f157220 */ /* 0x040fe20000400000 */
[C---:B------:R-:W-:Y:S01]  /*6a10*/  FMUL R24, R47.reuse, R28 ;  /* 0x0000001c2f187220 */ /* 0x040fe20000400000 */
[C---:B------:R-:W-:Y:S01]  /*6a20*/  FMUL R25, R47.reuse, R29 ;  /* 0x0000001d2f197220 */ /* 0x040fe20000400000 */
[C---:B------:R-:W-:Y:S01]  /*6a30*/  FMUL R28, R47.reuse, R32 ;  /* 0x000000202f1c7220 */ /* 0x040fe20000400000 */
[----:B------:R-:W-:Y:S01]  /*6a40*/  FMUL R29, R47, R33 ;  /* 0x000000212f1d7220 */ /* 0x000fe20000400000 */
[----:B------:R-:W-:Y:S01]  /*6a50*/  LEA R2, R107, UR51, 0x3 ;  /* 0x000000336b027c11 */ /* 0x000fe2000f8e18ff */
[C---:B------:R-:W-:Y:S01]  /*6a60*/  FMUL R6, R47.reuse, R10 ;  /* 0x0000000a2f067220 */ /* 0x040fe20000400000 */
[C---:B------:R-:W-:Y:S01]  /*6a70*/  FMUL R10, R47.reuse, R14 ;  /* 0x0000000e2f0a7220 */ /* 0x040fe20000400000 */
[----:B------:R-:W-:Y:S01]  /*6a80*/  @P6 SHF.L.U32 R3, R106, 0x1f, RZ ;  /* 0x0000001f6a036819 */ /* 0x000fe200000006ff */
[----:B------:R-:W-:Y:S01]  /*6a90*/  FMUL R14, R47, R18 ;  /* 0x000000122f0e7220 */ /* 0x000fe20000400000 */
[C---:B------:R-:W-:Y:S01]  /*6aa0*/  FFMA R6, R49.reuse, R56, R6 ;  /* 0x0000003831067223 */ /* 0x040fe20000000006 */
[C---:B------:R-:W-:Y:S01]  /*6ab0*/  FFMA R11, R49.reuse, R57, R11 ;  /* 0x00000039310b7223 */ /* 0x040fe2000000000b */
[C---:B------:R-:W-:Y:S01]  /*6ac0*/  FFMA R8, R49.reuse, R58, R8 ;  /* 0x0000003a31087223 */ /* 0x040fe20000000008 */
[C---:B------:R-:W-:Y:S01]  /*6ad0*/  FFMA R9, R49.reuse, R59, R9 ;  /* 0x0000003b31097223 */ /* 0x040fe20000000009 */
[C---:B------:R-:W-:Y:S01]  /*6ae0*/  FFMA R10, R49.reuse, R60, R10 ;  /* 0x0000003c310a7223 */ /* 0x040fe2000000000a */
[----:B------:R-:W-:Y:S01]  /*6af0*/  FFMA R15, R49, R61, R15 ;  /* 0x0000003d310f7223 */ /* 0x000fe2000000000f */
[----:B------:R-:W-:Y:S01]  /*6b00*/  F2FP.SATFINITE.E4M3.F32.PACK_AB_MERGE_C R6, R11, R6, RZ ;  /* 0x000000060b06723e */ /* 0x000fe200048070ff */
[C---:B------:R-:W-:Y:S01]  /*6b10*/  FFMA R12, R49.reuse, R62, R12 ;  /* 0x0000003e310c7223 */ /* 0x040fe2000000000c */
[C---:B------:R-:W-:Y:S01]  /*6b20*/  FFMA R13, R49.reuse, R63, R13 ;  /* 0x0000003f310d7223 */ /* 0x040fe2000000000d */
[----:B------:R-:W-:Y:S01]  /*6b30*/  FFMA R14, R49, R64, R14 ;  /* 0x00000040310e7223 */ /* 0x000fe2000000000e */
[----:B------:R-:W-:Y:S01]  /*6b40*/  F2FP.SATFINITE.E4M3.F32.PACK_AB_MERGE_C R10, R15, R10, RZ ;  /* 0x0000000a0f0a723e */ /* 0x000fe200048070ff */
[----:B------:R-:W-:Y:S01]  /*6b50*/  FMUL R18, R47, R22 ;  /* 0x000000162f127220 */ /* 0x000fe20000400000 */
[C---:B------:R-:W-:Y:S01]  /*6b60*/  FFMA R19, R49.reuse, R65, R19 ;  /* 0x0000004131137223 */ /* 0x040fe20000000013 */
[C---:B------:R-:W-:Y:S01]  /*6b70*/  FFMA R16, R49.reuse, R66, R16 ;  /* 0x0000004231107223 */ /* 0x040fe20000000010 */
[C---:B------:R-:W-:Y:S01]  /*6b80*/  FFMA R17, R49.reuse, R67, R17 ;  /* 0x0000004331117223 */ /* 0x040fe20000000011 */
[----:B------:R-:W-:Y:S01]  /*6b90*/  FFMA R18, R49, R68, R18 ;  /* 0x0000004431127223 */ /* 0x000fe20000000012 */
[----:B------:R-:W-:Y:S01]  /*6ba0*/  FMUL R22, R47, R26 ;  /* 0x0000001a2f167220 */ /* 0x000fe20000400000 */
[C---:B------:R-:W-:Y:S01]  /*6bb0*/  FFMA R23, R49.reuse, R69, R23 ;  /* 0x0000004531177223 */ /* 0x040fe20000000017 */
[C---:B------:R-:W-:Y:S01]  /*6bc0*/  FFMA R20, R49.reuse, R70, R20 ;  /* 0x0000004631147223 */ /* 0x040fe20000000014 */
[C---:B------:R-:W-:Y:S01]  /*6bd0*/  FFMA R21, R49.reuse, R71, R21 ;  /* 0x0000004731157223 */ /* 0x040fe20000000015 */
[----:B------:R-:W-:Y:S01]  /*6be0*/  FFMA R22, R49, R72, R22 ;  /* 0x0000004831167223 */ /* 0x000fe20000000016 */
[----:B------:R-:W-:Y:S01]  /*6bf0*/  FMUL R26, R47, R30 ;  /* 0x0000001e2f1a7220 */ /* 0x000fe20000400000 */
[----:B------:R-:W-:Y:S01]  /*6c00*/  FFMA R27, R49, R73, R27 ;  /* 0x00000049311b7223 */ /* 0x000fe2000000001b */
[----:B------:R-:W-:Y:S01]  /*6c10*/  FMUL R31, R47, R31 ;  /* 0x0000001f2f1f7220 */ /* 0x000fe20000400000 */
[C---:B------:R-:W-:Y:S01]  /*6c20*/  FFMA R24, R49.reuse, R74, R24 ;  /* 0x0000004a31187223 */ /* 0x040fe20000000018 */
[C---:B------:R-:W-:Y:S01]  /*6c30*/  FFMA R25, R49.reuse, R75, R25 ;  /* 0x0000004b31197223 */ /* 0x040fe20000000019 */
[----:B------:R-:W-:Y:S01]  /*6c40*/  FFMA R26, R49, R76, R26 ;  /* 0x0000004c311a7223 */ /* 0x000fe2000000001a */
[----:B------:R-:W-:Y:S01]  /*6c50*/  FMUL R30, R47, R34 ;  /* 0x000000222f1e7220 */ /* 0x000fe20000400000 */
[----:B------:R-:W-:Y:S01]  /*6c60*/  FFMA R31, R49, R77, R31 ;  /* 0x0000004d311f7223 */ /* 0x000fe2000000001f */
[----:B------:R-:W-:Y:S01]  /*6c70*/  FMUL R35, R47, R35 ;  /* 0x000000232f237220 */ /* 0x000fe20000400000 */
[----:B------:R-:W-:Y:S01]  /*6c80*/  F2FP.SATFINITE.E4M3.F32.PACK_AB_MERGE_C R14, R19, R14, RZ ;  /* 0x0000000e130e723e */ /* 0x000fe200048070ff */
[C---:B------:R-:W-:Y:S01]  /*6c90*/  FFMA R28, R49.reuse, R78, R28 ;  /* 0x0000004e311c7223 */ /* 0x040fe2000000001c */
[C---:B------:R-:W-:Y:S01]  /*6ca0*/  FFMA R29, R49.reuse, R79, R29 ;  /* 0x0000004f311d7223 */ /* 0x040fe2000000001d */
[----:B------:R-:W-:Y:S01]  /*6cb0*/  FFMA R30, R49, R80, R30 ;  /* 0x00000050311e7223 */ /* 0x000fe2000000001e */
[----:B------:R-:W-:Y:S01]  /*6cc0*/  F2FP.SATFINITE.E4M3.F32.PACK_AB_MERGE_C R18, R23, R18, RZ ;  /* 0x000000121712723e */ /* 0x000fe200048070ff */
[----:B------:R-:W-:Y:S01]  /*6cd0*/  FFMA R35, R49, R81, R35 ;  /* 0x0000005131237223 */ /* 0x000fe20000000023 */
[----:B------:R-:W-:Y:S02]  /*6ce0*/  F2FP.SATFINITE.E4M3.F32.PACK_AB_MERGE_C R53, R5, R4, R6 ;  /* 0x000000040535723e */ /* 0x000fe40004807006 */
[----:B------:R-:W-:Y:S02]  /*6cf0*/  F2FP.SATFINITE.E4M3.F32.PACK_AB_MERGE_C R54, R9, R8, R10 ;  /* 0x000000080936723e */ /* 0x000fe4000480700a */
[----:B------:R-:W-:Y:S02]  /*6d00*/  F2FP.SATFINITE.E4M3.F32.PACK_AB_MERGE_C R55, R13, R12, R14 ;  /* 0x0000000c0d37723e */ /* 0x000fe4000480700e */
[----:B------:R-:W-:Y:S02]  /*6d10*/  F2FP.SATFINITE.E4M3.F32.PACK_AB_MERGE_C R16, R17, R16, R18 ;  /* 0x000000101110723e */ /* 0x000fe40004807012 */
[----:B------:R-:W-:Y:S01]  /*6d20*/  F2FP.SATFINITE.E4M3.F32.PACK_AB_MERGE_C R17, R27, R22, RZ ;  /* 0x000000161b11723e */ /* 0x000fe200048070ff */
[----:B------:R1:W-:Y:S01]  /*6d30*/  STS.128 [R110+UR51+0x2200], R52 ;  /* 0x002200346e007988 */ /* 0x0003e20008000c33 */
[----:B------:R-:W-:Y:S02]  /*6d40*/  F2FP.SATFINITE.E4M3.F32.PACK_AB_MERGE_C R18, R31, R26, RZ ;  /* 0x0000001a1f12723e */ /* 0x000fe400048070ff */
[----:B------:R-:W-:Y:S02]  /*6d50*/  F2FP.SATFINITE.E4M3.F32.PACK_AB_MERGE_C R19, R35, R30, RZ ;  /* 0x0000001e2313723e */ /* 0x000fe400048070ff */
[----:B------:R-:W-:Y:S02]  /*6d60*/  IADD3 R77, PT, PT, R110, UR51, RZ ;  /* 0x000000336e4d7c10 */ /* 0x000fe4000fffe0ff */
[----:B------:R-:W-:Y:S02]  /*6d70*/  F2FP.SATFINITE.E4M3.F32.PACK_AB_MERGE_C R17, R21, R20, R17 ;  /* 0x000000141511723e */ /* 0x000fe40004807011 */
[----:B------:R-:W-:Y:S02]  /*6d80*/  F2FP.SATFINITE.E4M3.F32.PACK_AB_MERGE_C R18, R25, R24, R18 ;  /* 0x000000181912723e */ /* 0x000fe40004807012 */
[----:B------:R-:W-:Y:S02]  /*6d90*/  F2FP.SATFINITE.E4M3.F32.PACK_AB_MERGE_C R19, R29, R28, R19 ;  /* 0x0000001c1d13723e */ /* 0x000fe40004807013 */
[----:B------:R-:W-:Y:S05]  /*6da0*/  IADD3 R77, PT, PT, R77, R0, RZ ;  /* 0x000000004d4d7210 */ /* 0x000fea0007ffe0ff */
[----:B------:R1:W-:Y:S01]  /*6db0*/  STS.128 [R77+0x2210], R16 ;  /* 0x002210104d007388 */ /* 0x0003e20000000c00 */
[----:B------:R-:W-:Y:S01]  /*6dc0*/  @!PT LDS RZ, [RZ] ;  /* 0x00000000fffff984 */ /* 0x000fe20000000800 */
[----:B------:R-:W-:Y:S01]  /*6dd0*/  @!PT LDS RZ, [RZ] ;  /* 0x00000000fffff984 */ /* 0x000fe20000000800 */
[----:B------:R-:W-:Y:S01]  /*6de0*/  @!PT LDS RZ, [RZ] ;  /* 0x00000000fffff984 */ /* 0x000fe20000000800 */
[----:B------:R-:W-:Y:S01]  /*6df0*/  @!PT LDS RZ, [RZ] ;  /* 0x00000000fffff984 */ /* 0x000fe20000000800 */
[----:B------:R2:W-:Y:S07]  /*6e00*/  MEMBAR.ALL.CTA ;  /* 0x0000000000007992 */ /* 0x0005ee0000008000 */
[----:B--2---:R-:W2:Y:S02]  /*6e10*/  FENCE.VIEW.ASYNC.S ;  /* 0x00000000000073c6 */ /* 0x004ea40000000000 */
[----:B--2---:R-:W-:Y:S06]  /*6e20*/  BAR.SYNC.DEFER_BLOCKING 0x1, 0x80 ;  /* 0x0042000000007b1d */ /* 0x004fec0000010000 */
[----:B------:R-:W-:Y:S05]  /*6e30*/  @P0 BRA `(.L_x_109) ;  /* 0x0000000000300947 */ /* 0x000fea0003800000 */
[----:B------:R-:W-:Y:S01]  /*6e40*/  UIADD3 UR6, UPT, UPT, UR51, 0x2200, URZ ;  /* 0x0000220033067890 */ /* 0x000fe2000fffe0ff */
[----:B------:R-:W-:Y:S01]  /*6e50*/  R2UR UR42, R119 ;  /* 0x00000000772a72ca */ /* 0x000fe200000e0000 */
[----:B------:R-:W-:Y:S01]  /*6e60*/  UIADD3 UR4, UP0, UPT, UR54, 0x680, URZ ;  /* 0x0000068036047890 */ /* 0x000fe2000ff1e0ff */
[----:B------:R-:W-:Y:S02]  /*6e70*/  R2UR UR43, R117 ;  /* 0x00000000752b72ca */ /* 0x000fe400000e0000 */
[----:B------:R-:W-:Y:S01]  /*6e80*/  R2UR UR44, R118 ;  /* 0x00000000762c72ca */ /* 0x000fe200000e0000 */
[----:B------:R-:W-:Y:S01]  /*6e90*/  IMAD.U32 R115, RZ, RZ, UR6 ;  /* 0x00000006ff737e24 */ /* 0x000fe2000f8e00ff */
[----:B------:R-:W-:Y:S04]  /*6ea0*/  UIADD3.X UR5, UPT, UPT, URZ, UR55, URZ, UP0, !UPT ;  /* 0x00000037ff057290 */ /* 0x000fe800087fe4ff */
[----:B------:R-:W-:Y:S11]  /*6eb0*/  R2UR UR40, R115 ;  /* 0x00000000732872ca */ /* 0x000ff600000e0000 */
[----:B------:R-:W-:Y:S02]  /*6ec0*/  @!UPT UIADD3 URZ, UPT, UPT, URZ, URZ, URZ ;  /* 0x000000fffffff290 */ /* 0x000fe4000fffe0ff */
[----:B------:R2:W-:Y:S01]  /*6ed0*/  UTMASTG.4D.IM2COL [UR40], [UR4] ;  /* 0x00000028040073b5 */ /* 0x0005e20008058000 */
[----:B------:R0:W-:Y:S01]  /*6ee0*/  UTMACMDFLUSH ;  /* 0x00000000000079b7 */ /* 0x0001e20000000000 */
[----:B--2---:R-:W-:Y:S04]  /*6ef0*/  DEPBAR.LE SB0, 0x1 ;  /* 0x000080400000791a */ /* 0x004fe80000000000 */
.L_x_109:
[----:B------:R-:W-:Y:S05]  /*6f00*/  BSYNC.RECONVERGENT B0 ;  /* 0x0000000000007941 */ /* 0x000fea0003800200 */
.L_x_108:
[----:B------:R-:W-:Y:S06]  /*6f10*/  BAR.SYNC.DEFER_BLOCKING 0x1, 0x80 ;  /* 0x0042000000007b1d */ /* 0x000fec0000010000 */
[----:B------:R-:W2:Y:S01]  /*6f20*/  @P6 SYNCS.PHASECHK.TRANS64.TRYWAIT P0, [R2+URZ+0x110], R3 ;  /* 0x00011003020065a7 */ /* 0x000ea200080011ff */
[----:B------:R-:W-:Y:S01]  /*6f30*/  BSSY B1, `(.L_x_110) ;  /* 0x0000020000017945 */ /* 0x000fe20003800000 */
[----:B--2---:R-:W-:Y:S03]  /*6f40*/  @P6 SEL R121, RZ, 0x1, !P0 ;  /* 0x00000001ff796807 */ /* 0x004fe60004000000 */
[----:B------:R-:W-:Y:S05]  /*6f50*/  @!P6 BRA `(.L_x_111) ;  /* 0x000000000074e947 */ /* 0x000fea0003800000 */
[----:B------:R-:W-:Y:S01]  /*6f60*/  ISETP.NE.AND P1, PT, R122, RZ, PT ;  /* 0x000000ff7a00720c */ /* 0x000fe20003f25270 */
[----:B------:R-:W2:Y:S01]  /*6f70*/  S2R R3, SR_CgaCtaId ;  /* 0x0000000000037919 */ /* 0x000ea20000008800 */
[----:B------:R-:W-:Y:S01]  /*6f80*/  ISETP.NE.AND P0, PT, R121, RZ, PT ;  /* 0x000000ff7900720c */ /* 0x000fe20003f05270 */
[----:B------:R-:W-:Y:S10]  /*6f90*/  BSSY B0, `(.L_x_112) ;  /* 0x0000008000007945 */ /* 0x000ff40003800000 */
[----:B------:R-:W-:Y:S05]  /*6fa0*/  @P1 IMAD R4, R107, 0x1000, R110 ;  /* 0x000010006b041824 */ /* 0x000fea00078e026e */
[----:B------:R-:W-:Y:S05]  /*6fb0*/  @P1 IADD3 R5, PT, PT, R4, UR51, RZ ;  /* 0x0000003304051c10 */ /* 0x000fea000fffe0ff */
[----:B------:R-:W-:Y:S01]  /*6fc0*/  @P1 IMAD.IADD R5, R5, 0x1, R0 ;  /* 0x0000000105051824 */ /* 0x000fe200078e0200 */
[----:B------:R-:W-:Y:S06]  /*6fd0*/  @P0 BRA `(.L_x_113) ;  /* 0x00000000000c0947 */ /* 0x000fec0003800000 */
[----:B------:R-:W-:Y:S04]  /*6fe0*/  SHF.L.U32 R0, R106, 0x1f, RZ ;  /* 0x0000001f6a007819 */ /* 0x000fe800000006ff */
[----:B------:R-:W3:Y:S02]  /*6ff0*/  SYNCS.PHASECHK.TRANS64.TRYWAIT P0, [R2+URZ+0x110], R0 ;  /* 0x00011000020075a7 */ /* 0x000ee400080011ff */
[----:B---3--:R-:W-:Y:S05]  /*7000*/  @!P0 BRA `(.L_x_114) ;  /* 0x00000018007c8947 */ /* 0x008fea0003800000 */
.L_x_113:
[----:B------:R-:W-:Y:S05]  /*7010*/  BSYNC B0 ;  /* 0x0000000000007941 */ /* 0x000fea0003800000 */
.L_x_112:
[----:B------:R-:W-:Y:S01]  /*7020*/  ISETP.NE.AND P0, PT, R122, RZ, PT ;  /* 0x000000ff7a00720c */ /* 0x000fe20003f05270 */
[----:B---3--:R-:W-:Y:S02]  /*7030*/  VIADD R2, R2, 0x120 ;  /* 0x0000012002027836 */ /* 0x008fe40000000000 */
[----:B------:R-:W-:Y:S03]  /*7040*/  VIADD R107, R107, 0x1 ;  /* 0x000000016b6b7836 */ /* 0x000fe60000000000 */
[----:B--2---:R-:W-:Y:S07]  /*7050*/  PRMT R2, R3, 0x654, R2 ;  /* 0x0000065403027816 */ /* 0x004fee0000000002 */
[----:B------:R2:W3:Y:S04]  /*7060*/  @P0 LDS.128 R84, [R4+UR51+0x200] ;  /* 0x0002003304540984 */ /* 0x0004e80008000c00 */
[----:B------:R2:W4:Y:S01]  /*7070*/  @P0 LDS.128 R88, [R5+0x210] ;  /* 0x0002100005580984 */ /* 0x0005220000000c00 */
[C---:B------:R-:W-:Y:S01]  /*7080*/  ISETP.NE.AND P0, PT, R107.reuse, 0x2, PT ;  /* 0x000000026b00780c */ /* 0x040fe20003f05270 */
[----:B------:R-:W-:Y:S01]  /*7090*/  @!PT LDS RZ, [RZ] ;  /* 0x00000000fffff984 */ /* 0x000fe20000000800 */
[----:B------:R-:W-:Y:S01]  /*70a0*/  @!PT LDS RZ, [RZ] ;  /* 0x00000000fffff984 */ /* 0x000fe20000000800 */
[----:B------:R-:W-:Y:S01]  /*70b0*/  @!PT LDS RZ, [RZ] ;  /* 0x00000000fffff984 */ /* 0x000fe20000000800 */
[----:B------:R-:W-:Y:S01]  /*70c0*/  @!PT LDS RZ, [RZ] ;  /* 0x00000000fffff984 */ /* 0x000fe20000000800 */
[----:B------:R5:W-:Y:S06]  /*70d0*/  MEMBAR.ALL.CTA ;  /* 0x0000000000007992 */ /* 0x000bec0000008000 */
[----:B-----5:R-:W5:Y:S01]  /*70e0*/  FENCE.VIEW.ASYNC.S ;  /* 0x00000000000073c6 */ /* 0x020f620000000000 */
[----:B------:R-:W-:Y:S02]  /*70f0*/  SEL R0, RZ, 0x1, P0 ;  /* 0x00000001ff007807 */ /* 0x000fe40000000000 */
[----:B------:R-:W-:Y:S02]  /*7100*/  SEL R107, R107, RZ, P0 ;  /* 0x000000ff6b6b7207 */ /* 0x000fe40000000000 */
[----:B------:R-:W-:Y:S01]  /*7110*/  LOP3.LUT R106, R106, R0, RZ, 0x3c, !PT ;  /* 0x000000006a6a7212 */ /* 0x000fe200078e3cff */
[----:B-----5:R2:W-:Y:S06]  /*7120*/  SYNCS.ARRIVE.TRANS64.RED.A1T0 RZ, [R2+URZ], RZ ;  /* 0x000000ff02ff79a7 */ /* 0x0205ec00081004ff */
.L_x_111:
[----:B------:R-:W-:Y:S05]  /*7130*/  BSYNC B1 ;  /* 0x0000000000017941 */ /* 0x000fea0003800000 */
.L_x_110:
[----:B------:R-:W-:Y:S05]  /*7140*/  VIADD R0, R48, 0x40 ;  /* 0x0000004030007836 */ /* 0x000fea0000000000 */
[----:B------:R-:W-:Y:S04]  /*7150*/  SHF.R.U32.HI R0, RZ, 0x15, R0 ;  /* 0x00000015ff007819 */ /* 0x000fe80000011600 */
[----:B------:R-:W-:Y:S11]  /*7160*/  LOP3.LUT P0, RZ, R0, 0x3, R113, 0x48, !PT ;  /* 0x0000000300ff7812 */ /* 0x000ff60007804871 */
[----:B------:R-:W-:Y:S02]  /*7170*/  @!UPT UIADD3 URZ, UPT, UPT, URZ, URZ, URZ ;  /* 0x000000fffffff290 */ /* 0x000fe4000fffe0ff */
[----:B------:R-:W-:Y:S05]  /*7180*/  @!P0 BRA `(.L_x_115) ;  /* 0x0000000000408947 */ /* 0x000fea0003800000 */
[----:B------:R-:W5:Y:S01]  /*7190*/  LDCU.64 UR8, c[0x4][0x70] ;  /* 0x01000e00ff0877ac */ /* 0x000f620008000a00 */
[----:B------:R-:W-:Y:S01]  /*71a0*/  MOV R3, 0x0 ;  /* 0x0000000000037802 */ /* 0x000fe20000000f00 */
[----:B------:R-:W-:Y:S02]  /*71b0*/  HFMA2 R12, -RZ, RZ, 0, 5.9604644775390625e-08 ;  /* 0x00000001ff0c7431 */ /* 0x000fe400000001ff */
[----:B------:R-:W-:Y:S02]  /*71c0*/  IMAD.MOV.U32 R8, RZ, RZ, 0x192 ;  /* 0x00000192ff087424 */ /* 0x000fe400078e00ff */
[----:B------:R-:W-:Y:S01]  /*71d0*/  IMAD.MOV.U32 R13, RZ, RZ, RZ ;  /* 0x000000ffff0d7224 */ /* 0x000fe200078e00ff */
[----:B------:R-:W1:Y:S01]  /*71e0*/  LDCU.64 UR6, c[0x4][0x78] ;  /* 0x01000f00ff0677ac */ /* 0x000e620008000a00 */
[----:B--2---:R-:W2:Y:S01]  /*71f0*/  LDC.64 R2, c[0x4][R3] ;  /* 0x0100000003027b82 */ /* 0x004ea20000000a00 */
[----:B------:R-:W3:Y:S01]  /*7200*/  LDCU.64 UR4, c[0x4][0x10] ;  /* 0x01000200ff0477ac */ /* 0x000ee20008000a00 */
[----:B-----5:R-:W-:Y:S01]  /*7210*/  MOV R5, UR9 ;  /* 0x0000000900057c02 */ /* 0x020fe20008000f00 */
[----:B------:R-:W-:Y:S01]  /*7220*/  IMAD.U32 R4, RZ, RZ, UR8 ;  /* 0x00000008ff047e24 */ /* 0x000fe2000f8e00ff */
[----:B-1----:R-:W-:Y:S01]  /*7230*/  MOV R7, UR7 ;  /* 0x0000000700077c02 */ /* 0x002fe20008000f00 */
[----:B------:R-:W-:Y:S01]  /*7240*/  IMAD.U32 R6, RZ, RZ, UR6 ;  /* 0x00000006ff067e24 */ /* 0x000fe2000f8e00ff */
[----:B---3--:R-:W-:Y:S01]  /*7250*/  MOV R11, UR5 ;  /* 0x00000005000b7c02 */ /* 0x008fe20008000f00 */
[----:B------:R-:W-:Y:S02]  /*7260*/  IMAD.U32 R10, RZ, RZ, UR4 ;  /* 0x00000004ff0a7e24 */ /* 0x000fe4000f8e00ff */
[----:B------:R-:W-:Y:S07]  /*7270*/  LEPC R20, `(.L_x_115) ;  /* 0x000000001014794e */ /* 0x000fee0000000000 */
[----:B--2-4-:R-:W-:Y:S05]  /*7280*/  CALL.ABS.NOINC R2 ;  /* 0x0000000002007343 */ /* 0x014fea0003c00000 */
.L_x_115:
[----:B------:R-:W-:Y:S01]  /*7290*/  ISETP.NE.AND P0, PT, R112, RZ, PT ;  /* 0x000000ff7000720c */ /* 0x000fe20003f05270 */
[----:B------:R-:W-:Y:S05]  /*72a0*/  WARPSYNC.ALL ;  /* 0x0000000000007948 */ /* 0x000fea0003800000 */
[----:B------:R-:W-:Y:S01]  /*72b0*/  R2UR UR4, R48 ;  /* 0x00000000300472ca */ /* 0x000fe200000e0000 */
[----:B------:R-:W-:Y:S01]  /*72c0*/  BSSY.RECONVERGENT B0, `(.L_x_116) ;  /* 0x000009d000007945 */ /* 0x000fe20003800200 */
[-C--:B--23--:R-:W-:Y:S02]  /*72d0*/  F2FP.F16.E4M3.UNPACK_B R2, R84.reuse ;  /* 0x00000054ff02723e */ /* 0x08cfe400020006ff */
[----:B------:R-:W-:Y:S02]  /*72e0*/  F2FP.F16.E4M3.UNPACK_B R84, R84.H1 ;  /* 0x00000054ff54723e */ /* 0x000fe400030006ff */
[-C--:B------:R-:W-:Y:S01]  /*72f0*/  F2FP.F16.E4M3.UNPACK_B R51, R85.reuse ;  /* 0x00000055ff33723e */ /* 0x080fe200020006ff */
[--C-:B------:R-:W-:Y:S01]  /*7300*/  HADD2.F32 R0, -RZ, R2.reuse.H0_H0 ;  /* 0x20000002ff007230 */ /* 0x100fe20000004100 */
[----:B------:R-:W-:Y:S01]  /*7310*/  F2FP.F16.E4M3.UNPACK_B R85, R85.H1 ;  /* 0x00000055ff55723e */ /* 0x000fe200030006ff */
[----:B------:R-:W-:Y:S01]  /*7320*/  HADD2.F32 R2, -RZ, R2.H1_H1 ;  /* 0x30000002ff027230 */ /* 0x000fe20000004100 */
[-C--:B-1----:R-:W-:Y:S01]  /*7330*/  F2FP.F16.E4M3.UNPACK_B R55, R86.reuse ;  /* 0x00000056ff37723e */ /* 0x082fe200020006ff */
[--C-:B------:R-:W-:Y:S01]  /*7340*/  HADD2.F32 R3, -RZ, R84.reuse.H0_H0 ;  /* 0x20000054ff037230 */ /* 0x100fe20000004100 */
[----:B------:R-:W-:Y:S01]  /*7350*/  F2FP.F16.E4M3.UNPACK_B R86, R86.H1 ;  /* 0x00000056ff56723e */ /* 0x000fe200030006ff */
[----:B------:R-:W-:Y:S01]  /*7360*/  LDTM.16dp32bit_t0_t15.x32 R4, tmem[UR4+0x40] ;  /* 0x00004004000479ee */ /* 0x000fe20008a80000 */
[----:B------:R-:W1:Y:S01]  /*7370*/  LDTM.16dp32bit_t16_t31.x32 R4, tmem[UR4+0x60] ;  /* 0x00006004000479ee */ /* 0x000e620008aa0000 */
[----:B------:R-:W-:Y:S01]  /*7380*/  NOP ;  /* 0x0000000000007918 */ /* 0x000fe20000000000 */
[--C-:B------:R-:W-:Y:S01]  /*7390*/  HADD2.F32 R50, -RZ, R51.reuse.H0_H0 ;  /* 0x20000033ff327230 */ /* 0x100fe20000004100 */
[----:B------:R-:W-:Y:S01]  /*73a0*/  R2UR UR5, R120 ;  /* 0x00000000780572ca */ /* 0x000fe200000e0000 */
[----:B------:R-:W-:Y:S01]  /*73b0*/  HADD2.F32 R51, -RZ, R51.H1_H1 ;  /* 0x30000033ff337230 */ /* 0x000fe20000004100 */
[----:B------:R-:W-:Y:S01]  /*73c0*/  F2FP.F16.E4M3.UNPACK_B R59, R87 ;  /* 0x00000057ff3b723e */ /* 0x000fe200020006ff */
[--C-:B------:R-:W-:Y:S01]  /*73d0*/  HADD2.F32 R54, -RZ, R55.reuse.H0_H0 ;  /* 0x20000037ff367230 */ /* 0x100fe20000004100 */
[----:B----4-:R-:W-:Y:S01]  /*73e0*/  F2FP.F16.E4M3.UNPACK_B R63, R88 ;  /* 0x00000058ff3f723e */ /* 0x010fe200020006ff */
[----:B------:R-:W-:Y:S01]  /*73f0*/  HADD2.F32 R55, -RZ, R55.H1_H1 ;  /* 0x30000037ff377230 */ /* 0x000fe20000004100 */
[----:B------:R-:W-:Y:S01]  /*7400*/  F2FP.F16.E4M3.UNPACK_B R67, R89 ;  /* 0x00000059ff43723e */ /* 0x000fe200020006ff */
[--C-:B------:R-:W-:Y:S01]  /*7410*/  HADD2.F32 R58, -RZ, R59.reuse.H0_H0 ;  /* 0x2000003bff3a7230 */ /* 0x100fe20000004100 */
[----:B------:R-:W-:Y:S01]  /*7420*/  F2FP.F16.E4M3.UNPACK_B R71, R90 ;  /* 0x0000005aff47723e */ /* 0x000fe200020006ff */
[----:B------:R-:W-:Y:S01]  /*7430*/  HADD2.F32 R59, -RZ, R59.H1_H1 ;  /* 0x3000003bff3b7230 */ /* 0x000fe20000004100 */
[----:B------:R-:W-:Y:S01]  /*7440*/  F2FP.F16.E4M3.UNPACK_B R74, R91 ;  /* 0x0000005bff4a723e */ /* 0x000fe200020006ff */
[--C-:B------:R-:W-:Y:S01]  /*7450*/  HADD2.F32 R62, -RZ, R63.reuse.H0_H0 ;  /* 0x2000003fff3e7230 */ /* 0x100fe20000004100 */
[----:B------:R-:W-:Y:S01]  /*7460*/  F2FP.F16.E4M3.UNPACK_B R87, R87.H1 ;  /* 0x00000057ff57723e */ /* 0x000fe200030006ff */
[----:B------:R-:W-:Y:S01]  /*7470*/  UIADD3 UR5, UPT, UPT, UR5, 0x160, URZ ;  /* 0x0000016005057890 */ /* 0x000fe2000fffe0ff */
[----:B------:R-:W-:Y:S01]  /*7480*/  HADD2.F32 R63, -RZ, R63.H1_H1 ;  /* 0x3000003fff3f7230 */ /* 0x000fe20000004100 */
[----:B------:R-:W-:Y:S01]  /*7490*/  F2FP.F16.E4M3.UNPACK_B R88, R88.H1 ;  /* 0x00000058ff58723e */ /* 0x000fe200030006ff */
[--C-:B------:R-:W-:Y:S01]  /*74a0*/  HADD2.F32 R66, -RZ, R67.reuse.H0_H0 ;  /* 0x20000043ff427230 */ /* 0x100fe20000004100 */
[----:B------:R-:W-:Y:S01]  /*74b0*/  UPRMT UR5, UR45, 0x654, UR5 ;  /* 0x000006542d057896 */ /* 0x000fe20008000005 */
[----:B------:R-:W-:Y:S01]  /*74c0*/  HADD2.F32 R67, -RZ, R67.H1_H1 ;  /* 0x30000043ff437230 */ /* 0x000fe20000004100 */
[----:B------:R-:W-:Y:S01]  /*74d0*/  F2FP.F16.E4M3.UNPACK_B R89, R89.H1 ;  /* 0x00000059ff59723e */ /* 0x000fe200030006ff */
[--C-:B------:R-:W-:Y:S02]  /*74e0*/  HADD2.F32 R70, -RZ, R71.reuse.H0_H0 ;  /* 0x20000047ff467230 */ /* 0x100fe40000004100 */
[C---:B-1----:R-:W-:Y:S01]  /*74f0*/  FMUL R4, R47.reuse, R4 ;  /* 0x000000042f047220 */ /* 0x042fe20000400000 */
[C---:B------:R-:W-:Y:S01]  /*7500*/  FMUL R5, R47.reuse, R5 ;  /* 0x000000052f057220 */ /* 0x040fe20000400000 */
[C---:B------:R-:W-:Y:S01]  /*7510*/  FMUL R8, R47.reuse, R8 ;  /* 0x000000082f087220 */ /* 0x040fe20000400000 */
[----:B------:R-:W-:Y:S01]  /*7520*/  FMUL R9, R47, R9 ;  /* 0x000000092f097220 */ /* 0x000fe20000400000 */
[C---:B------:R-:W-:Y:S01]  /*7530*/  FFMA R4, R49.reuse, R0, R4 ;  /* 0x0000000031047223 */ /* 0x040fe20000000004 */
[----:B------:R-:W-:Y:S01]  /*7540*/  SYNCS.ARRIVE.TRANS64.RED.A1T0 RZ, [UR5], RZ ;  /* 0x000000ffffff79a7 */ /* 0x000fe20008100405 */
[----:B------:R-:W-:Y:S01]  /*7550*/  FFMA R5, R49, R2, R5 ;  /* 0x0000000231057223 */ /* 0x000fe20000000005 */
[C---:B------:R-:W-:Y:S01]  /*7560*/  FMUL R12, R47.reuse, R12 ;  /* 0x0000000c2f0c7220 */ /* 0x040fe20000400000 */
[C---:B------:R-:W-:Y:S01]  /*7570*/  FMUL R13, R47.reuse, R13 ;  /* 0x0000000d2f0d7220 */ /* 0x040fe20000400000 */
[C---:B------:R-:W-:Y:S01]  /*7580*/  FMUL R16, R47.reuse, R16 ;  /* 0x000000102f107220 */ /* 0x040fe20000400000 */
[C---:B------:R-:W-:Y:S01]  /*7590*/  FMUL R17, R47.reuse, R17 ;  /* 0x000000112f117220 */ /* 0x040fe20000400000 */
[C---:B------:R-:W-:Y:S01]  /*75a0*/  FMUL R0, R47.reuse, R20 ;  /* 0x000000142f007220 */ /* 0x040fe20000400000 */
[C---:B------:R-:W-:Y:S01]  /*75b0*/  FMUL R2, R47.reuse, R21 ;  /* 0x000000152f027220 */ /* 0x040fe20000400000 */
[C---:B------:R-:W-:Y:S01]  /*75c0*/  FMUL R20, R47.reuse, R25 ;  /* 0x000000192f147220 */ /* 0x040fe20000400000 */
[----:B------:R-:W-:Y:S02]  /*75d0*/  HADD2.F32 R71, -RZ, R71.H1_H1 ;  /* 0x30000047ff477230 */ /* 0x000fe40000004100 */
[C---:B------:R-:W-:Y:S01]  /*75e0*/  FMUL R25, R47.reuse, R30 ;  /* 0x0000001e2f197220 */ /* 0x040fe20000400000 */
[C---:B------:R-:W-:Y:S01]  /*75f0*/  FMUL R30, R47.reuse, R35 ;  /* 0x000000232f1e7220 */ /* 0x040fe20000400000 */
[----:B------:R-:W-:Y:S02]  /*7600*/  HADD2.F32 R48, -RZ, R84.H1_H1 ;  /* 0x30000054ff307230 */ /* 0x000fe40000004100 */
[C---:B------:R-:W-:Y:S01]  /*7610*/  FMUL R6, R47.reuse, R6 ;  /* 0x000000062f067220 */ /* 0x040fe20000400000 */
[C---:B------:R-:W-:Y:S01]  /*7620*/  FMUL R7, R47.reuse, R7 ;  /* 0x000000072f077220 */ /* 0x040fe20000400000 */
[--C-:B------:R-:W-:Y:S02]  /*7630*/  HADD2.F32 R52, -RZ, R85.reuse.H0_H0 ;  /* 0x20000055ff347230 */ /* 0x100fe40000004100 */
[----:B------:R-:W-:Y:S01]  /*7640*/  FMUL R10, R47, R10 ;  /* 0x0000000a2f0a7220 */ /* 0x000fe20000400000 */
[C---:B------:R-:W-:Y:S01]  /*7650*/  FFMA R6, R49.reuse, R3, R6 ;  /* 0x0000000331067223 */ /* 0x040fe20000000006 */
[----:B------:R-:W-:Y:S02]  /*7660*/  HADD2.F32 R53, -RZ, R85.H1_H1 ;  /* 0x30000055ff357230 */ /* 0x000fe40000004100 */
[C---:B------:R-:W-:Y:S01]  /*7670*/  FFMA R7, R49.reuse, R48, R7 ;  /* 0x0000003031077223 */ /* 0x040fe20000000007 */
[C---:B------:R-:W-:Y:S01]  /*7680*/  FFMA R8, R49.reuse, R50, R8 ;  /* 0x0000003231087223 */ /* 0x040fe20000000008 */
[C---:B------:R-:W-:Y:S01]  /*7690*/  FFMA R9, R49.reuse, R51, R9 ;  /* 0x0000003331097223 */ /* 0x040fe20000000009 */
[----:B------:R-:W-:Y:S01]  /*76a0*/  FFMA R10, R49, R52, R10 ;  /* 0x00000034310a7223 */ /* 0x000fe2000000000a */
[--C-:B------:R-:W-:Y:S01]  /*76b0*/  HADD2.F32 R48, -RZ, R74.reuse.H0_H0 ;  /* 0x2000004aff307230 */ /* 0x100fe20000004100 */
[----:B------:R-:W-:Y:S01]  /*76c0*/  F2FP.SATFINITE.E4M3.F32.PACK_AB_MERGE_C R78, R7, R6, RZ ;  /* 0x00000006074e723e */ /* 0x000fe200048070ff */
[C---:B------:R-:W-:Y:S01]  /*76d0*/  FMUL R7, R47.reuse, R24 ;  /* 0x000000182f077220 */ /* 0x040fe20000400000 */
[C---:B------:R-:W-:Y:S01]  /*76e0*/  FMUL R24, R47.reuse, R29 ;  /* 0x0000001d2f187220 */ /* 0x040fe20000400000 */
[C---:B------:R-:W-:Y:S01]  /*76f0*/  FMUL R29, R47.reuse, R34 ;  /* 0x000000222f1d7220 */ /* 0x040fe20000400000 */
[----:B------:R-:W-:Y:S02]  /*7700*/  HADD2.F32 R74, -RZ, R74.H1_H1 ;  /* 0x3000004aff4a7230 */ /* 0x000fe40000004100 */
[C---:B------:R-:W-:Y:S01]  /*7710*/  FMUL R11, R47.reuse, R11 ;  /* 0x0000000b2f0b7220 */ /* 0x040fe20000400000 */
[--C-:B------:R-:W-:Y:S02]  /*7720*/  HADD2.F32 R56, -RZ, R86.reuse.H0_H0 ;  /* 0x20000056ff387230 */ /* 0x100fe40000004100 */
[----:B------:R-:W-:Y:S01]  /*7730*/  FMUL R14, R47, R14 ;  /* 0x0000000e2f0e7220 */ /* 0x000fe20000400000 */
[----:B------:R-:W-:Y:S02]  /*7740*/  HADD2.F32 R57, -RZ, R86.H1_H1 ;  /* 0x30000056ff397230 */ /* 0x000fe40000004100 */
[C---:B------:R-:W-:Y:S01]  /*7750*/  FFMA R11, R49.reuse, R53, R11 ;  /* 0x00000035310b7223 */ /* 0x040fe2000000000b */
[----:B------:R-:W-:Y:S01]  /*7760*/  F2FP.F16.E4M3.UNPACK_B R90, R90.H1 ;  /* 0x0000005aff5a723e */ /* 0x000fe200030006ff */
[C---:B------:R-:W-:Y:S01]  /*7770*/  FFMA R12, R49.reuse, R54, R12 ;  /* 0x00000036310c7223 */ /* 0x040fe2000000000c */
[C---:B------:R-:W-:Y:S01]  /*7780*/  FFMA R13, R49.reuse, R55, R13 ;  /* 0x00000037310d7223 */ /* 0x040fe2000000000d */
[----:B------:R-:W-:Y:S01]  /*7790*/  F2FP.F16.E4M3.UNPACK_B R91, R91.H1 ;  /* 0x0000005bff5b723e */ /* 0x000fe200030006ff */
[----:B------:R-:W-:Y:S01]  /*77a0*/  FFMA R14, R49, R56, R14 ;  /* 0x00000038310e7223 */ /* 0x000fe2000000000e */
[----:B------:R-:W-:Y:S01]  /*77b0*/  F2FP.SATFINITE.E4M3.F32.PACK_AB_MERGE_C R10, R11, R10, RZ ;  /* 0x0000000a0b0a723e */ /* 0x000fe200048070ff */
[C---:B------:R-:W-:Y:S01]  /*77c0*/  FMUL R15, R47.reuse, R15 ;  /* 0x0000000f2f0f7220 */ /* 0x040fe20000400000 */
[--C-:B------:R-:W-:Y:S02]  /*77d0*/  HADD2.F32 R60, -RZ, R87.reuse.H0_H0 ;  /* 0x20000057ff3c7230 */ /* 0x100fe40000004100 */
[----:B------:R-:W-:Y:S01]  /*77e0*/  FMUL R18, R47, R18 ;  /* 0x000000122f127220 */ /* 0x000fe20000400000 */
[----:B------:R-:W-:Y:S02]  /*77f0*/  HADD2.F32 R61, -RZ, R87.H1_H1 ;  /* 0x30000057ff3d7230 */ /* 0x000fe40000004100 */
[----:B------:R-:W-:Y:S01]  /*7800*/  FFMA R15, R49, R57, R15 ;  /* 0x00000039310f7223 */ /* 0x000fe2000000000f */
[----:B------:R-:W-:Y:S01]  /*7810*/  IADD3 R45, PT, PT, R45, 0x1, RZ ;  /* 0x000000012d2d7810 */ /* 0x000fe20007ffe0ff */
[C---:B------:R-:W-:Y:S01]  /*7820*/  FFMA R16, R49.reuse, R58, R16 ;  /* 0x0000003a31107223 */ /* 0x040fe20000000010 */
[----:B------:R-:W-:Y:S01]  /*7830*/  FFMA R17, R49, R59, R17 ;  /* 0x0000003b31117223 */ /* 0x000fe20000000011 */
[----:B------:R-:W-:Y:S01]  /*7840*/  FMUL R19, R47, R19 ;  /* 0x000000132f137220 */ /* 0x000fe20000400000 */
[--C-:B------:R-:W-:Y:S02]  /*7850*/  HADD2.F32 R64, -RZ, R88.reuse.H0_H0 ;  /* 0x20000058ff407230 */ /* 0x100fe40000004100 */
[----:B------:R-:W-:Y:S01]  /*7860*/  FFMA R18, R49, R60, R18 ;  /* 0x0000003c31127223 */ /* 0x000fe20000000012 */
[----:B------:R-:W-:Y:S02]  /*7870*/  HADD2.F32 R65, -RZ, R88.H1_H1 ;  /* 0x30000058ff417230 */ /* 0x000fe40000004100 */
[----:B------:R-:W-:Y:S01]  /*7880*/  FMUL R3, R47, R22 ;  /* 0x000000162f037220 */ /* 0x000fe20000400000 */
[----:B------:R-:W-:Y:S01]  /*7890*/  FFMA R19, R49, R61, R19 ;  /* 0x0000003d31137223 */ /* 0x000fe20000000013 */
[----:B------:R-:W-:Y:S01]  /*78a0*/  FMUL R6, R47, R23 ;  /* 0x000000172f067220 */ /* 0x000fe20000400000 */
[C---:B------:R-:W-:Y:S01]  /*78b0*/  FFMA R0, R49.reuse, R62, R0 ;  /* 0x0000003e31007223 */ /* 0x040fe20000000000 */
[C---:B------:R-:W-:Y:S01]  /*78c0*/  FFMA R2, R49.reuse, R63, R2 ;  /* 0x0000003f31027223 */ /* 0x040fe20000000002 */
[--C-:B------:R-:W-:Y:S02]  /*78d0*/  HADD2.F32 R68, -RZ, R89.reuse.H0_H0 ;  /* 0x20000059ff447230 */ /* 0x100fe40000004100 */
[----:B------:R-:W-:Y:S01]  /*78e0*/  FFMA R3, R49, R64, R3 ;  /* 0x0000004031037223 */ /* 0x000fe20000000003 */
[----:B------:R-:W-:Y:S02]  /*78f0*/  HADD2.F32 R69, -RZ, R89.H1_H1 ;  /* 0x30000059ff457230 */ /* 0x000fe40000004100 */
[C---:B------:R-:W-:Y:S01]  /*7900*/  FMUL R21, R47.reuse, R26 ;  /* 0x0000001a2f157220 */ /* 0x040fe20000400000 */
[----:B------:R-:W-:Y:S01]  /*7910*/  FMUL R22, R47, R27 ;  /* 0x0000001b2f167220 */ /* 0x000fe20000400000 */
[C---:B------:R-:W-:Y:S01]  /*7920*/  FFMA R6, R49.reuse, R65, R6 ;  /* 0x0000004131067223 */ /* 0x040fe20000000006 */
[----:B------:R-:W-:Y:S01]  /*7930*/  FFMA R7, R49, R66, R7 ;  /* 0x0000004231077223 */ /* 0x000fe20000000007 */
[----:B------:R-:W-:Y:S01]  /*7940*/  FMUL R23, R47, R28 ;  /* 0x0000001c2f177220 */ /* 0x000fe20000400000 */
[C---:B------:R-:W-:Y:S01]  /*7950*/  FFMA R20, R49.reuse, R67, R20 ;  /* 0x0000004331147223 */ /* 0x040fe20000000014 */
[--C-:B------:R-:W-:Y:S02]  /*7960*/  HADD2.F32 R72, -RZ, R90.reuse.H0_H0 ;  /* 0x2000005aff487230 */ /* 0x100fe40000004100 */
[C---:B------:R-:W-:Y:S01]  /*7970*/  FFMA R21, R49.reuse, R68, R21 ;  /* 0x0000004431157223 */ /* 0x040fe20000000015 */
[----:B------:R-:W-:Y:S02]  /*7980*/  HADD2.F32 R73, -RZ, R90.H1_H1 ;  /* 0x3000005aff497230 */ /* 0x000fe40000004100 */
[----:B------:R-:W-:Y:S01]  /*7990*/  FFMA R22, R49, R69, R22 ;  /* 0x0000004531167223 */ /* 0x000fe20000000016 */
[C---:B------:R-:W-:Y:S01]  /*79a0*/  FMUL R26, R47.reuse, R31 ;  /* 0x0000001f2f1a7220 */ /* 0x040fe20000400000 */
[----:B------:R-:W-:Y:S01]  /*79b0*/  FMUL R27, R47, R32 ;  /* 0x000000202f1b7220 */ /* 0x000fe20000400000 */
[----:B------:R-:W-:Y:S01]  /*79c0*/  FFMA R23, R49, R70, R23 ;  /* 0x0000004631177223 */ /* 0x000fe20000000017 */
[----:B------:R-:W-:Y:S01]  /*79d0*/  FMUL R28, R47, R33 ;  /* 0x000000212f1c7220 */ /* 0x000fe20000400000 */
[C---:B------:R-:W-:Y:S01]  /*79e0*/  FFMA R24, R49.reuse, R71, R24 ;  /* 0x0000004731187223 */ /* 0x040fe20000000018 */
[--C-:B------:R-:W-:Y:S02]  /*79f0*/  HADD2.F32 R75, -RZ, R91.reuse.H0_H0 ;  /* 0x2000005bff4b7230 */ /* 0x100fe40000004100 */
[C---:B------:R-:W-:Y:S01]  /*7a00*/  FFMA R25, R49.reuse, R72, R25 ;  /* 0x0000004831197223 */ /* 0x040fe20000000019 */
[----:B------:R-:W-:Y:S02]  /*7a10*/  HADD2.F32 R76, -RZ, R91.H1_H1 ;  /* 0x3000005bff4c7230 */ /* 0x000fe40000004100 */
[----:B------:R-:W-:Y:S01]  /*7a20*/  FFMA R26, R49, R73, R26 ;  /* 0x00000049311a7223 */ /* 0x000fe2000000001a */
[----:B------:R-:W-:Y:S01]  /*7a30*/  F2FP.SATFINITE.E4M3.F32.PACK_AB_MERGE_C R14, R15, R14, RZ ;  /* 0x0000000e0f0e723e */ /* 0x000fe200048070ff */
[----:B------:R-:W-:Y:S01]  /*7a40*/  FFMA R27, R49, R48, R27 ;  /* 0x00000030311b7223 */ /* 0x000fe2000000001b */
[----:B------:R-:W-:Y:S01]  /*7a50*/  F2FP.SATFINITE.E4M3.F32.PACK_AB_MERGE_C R18, R19, R18, RZ ;  /* 0x000000121312723e */ /* 0x000fe200048070ff */
[C---:B------:R-:W-:Y:S01]  /*7a60*/  FFMA R28, R49.reuse, R74, R28 ;  /* 0x0000004a311c7223 */ /* 0x040fe2000000001c */
[C---:B------:R-:W-:Y:S01]  /*7a70*/  FFMA R29, R49.reuse, R75, R29 ;  /* 0x0000004b311d7223 */ /* 0x040fe2000000001d */
[----:B------:R-:W-:Y:S01]  /*7a80*/  FFMA R30, R49, R76, R30 ;  /* 0x0000004c311e7223 */ /* 0x000fe2000000001e */
[----:B------:R-:W-:Y:S02]  /*7a90*/  F2FP.SATFINITE.E4M3.F32.PACK_AB_MERGE_C R32, R5, R4, R78 ;  /* 0x000000040520723e */ /* 0x000fe4000480704e */
[----:B------:R-:W-:Y:S02]  /*7aa0*/  F2FP.SATFINITE.E4M3.F32.PACK_AB_MERGE_C R33, R9, R8, R10 ;  /* 0x000000080921723e */ /* 0x000fe4000480700a */
[----:B------:R-:W-:Y:S02]  /*7ab0*/  F2FP.SATFINITE.E4M3.F32.PACK_AB_MERGE_C R34, R13, R12, R14 ;  /* 0x0000000c0d22723e */ /* 0x000fe4000480700e */
[----:B------:R-:W-:Y:S02]  /*7ac0*/  F2FP.SATFINITE.E4M3.F32.PACK_AB_MERGE_C R35, R17, R16, R18 ;  /* 0x000000101123723e */ /* 0x000fe40004807012 */
[----:B------:R-:W-:Y:S02]  /*7ad0*/  F2FP.SATFINITE.E4M3.F32.PACK_AB_MERGE_C R3, R6, R3, RZ ;  /* 0x000000030603723e */ /* 0x000fe400048070ff */
[----:B------:R-:W-:Y:S01]  /*7ae0*/  F2FP.SATFINITE.E4M3.F32.PACK_AB_MERGE_C R5, R22, R21, RZ ;  /* 0x000000151605723e */ /* 0x000fe200048070ff */
[----:B------:R1:W-:Y:S01]  /*7af0*/  STS.128 [R110+UR51+0x3200], R32 ;  /* 0x003200206e007988 */ /* 0x0003e20008000c33 */
[----:B------:R-:W-:Y:S02]  /*7b00*/  F2FP.SATFINITE.E4M3.F32.PACK_AB_MERGE_C R6, R26, R25, RZ ;  /* 0x000000191a06723e */ /* 0x000fe400048070ff */
[----:B------:R-:W-:Y:S02]  /*7b10*/  F2FP.SATFINITE.E4M3.F32.PACK_AB_MERGE_C R29, R30, R29, RZ ;  /* 0x0000001d1e1d723e */ /* 0x000fe400048070ff */
[----:B------:R-:W-:Y:S02]  /*7b20*/  F2FP.SATFINITE.E4M3.F32.PACK_AB_MERGE_C R5, R20, R7, R5 ;  /* 0x000000071405723e */ /* 0x000fe40004807005 */
[----:B------:R-:W-:Y:S02]  /*7b30*/  F2FP.SATFINITE.E4M3.F32.PACK_AB_MERGE_C R4, R2, R0, R3 ;  /* 0x000000000204723e */ /* 0x000fe40004807003 */
[----:B------:R-:W-:Y:S02]  /*7b40*/  F2FP.SATFINITE.E4M3.F32.PACK_AB_MERGE_C R6, R24, R23, R6 ;  /* 0x000000171806723e */ /* 0x000fe40004807006 */
[----:B------:R-:W-:Y:S05]  /*7b50*/  F2FP.SATFINITE.E4M3.F32.PACK_AB_MERGE_C R7, R28, R27, R29 ;  /* 0x0000001b1c07723e */ /* 0x000fea000480701d */
        /* <DEDUP_REMOVED lines=9> */
[----:B------:R-:W-:Y:S01]  /*7bf0*/  R2UR UR10, R119 ;  /* 0x00000000770a72ca */ /* 0x000fe200000e0000 */
[----:B------:R-:W-:Y:S01]  /*7c00*/  UIADD3 UR4, UP0, UPT, UR54, 0x680, URZ ;  /* 0x0000068036047890 */ /* 0x000fe2000ff1e0ff */
[----:B------:R-:W-:Y:S01]  /*7c10*/  R2UR UR11, R117 ;  /* 0x00000000750b72ca */ /* 0x000fe200000e0000 */
[----:B------:R-:W-:Y:S01]  /*7c20*/  UIADD3 UR9, UPT, UPT, UR41, 0x40, URZ ;  /* 0x0000004029097890 */ /* 0x000fe2000fffe0ff */
[----:B------:R-:W-:Y:S01]  /*7c30*/  R2UR UR12, R118 ;  /* 0x00000000760c72ca */ /* 0x000fe200000e0000 */
[----:B------:R-:W-:Y:S02]  /*7c40*/  UIADD3 UR8, UPT, UPT, UR51, 0x3200, URZ ;  /* 0x0000320033087890 */ /* 0x000fe4000fffe0ff */
[----:B------:R-:W-:Y:S10]  /*7c50*/  UIADD3.X UR5, UPT, UPT, URZ, UR55, URZ, UP0, !UPT ;  /* 0x00000037ff057290 */ /* 0x000ff400087fe4ff */
[----:B------:R2:W-:Y:S01]  /*7c60*/  UTMASTG.4D.IM2COL [UR8], [UR4] ;  /* 0x00000008040073b5 */ /* 0x0005e20008058000 */
[----:B------:R0:W-:Y:S01]  /*7c70*/  UTMACMDFLUSH ;  /* 0x00000000000079b7 */ /* 0x0001e20000000000 */
[----:B--2---:R-:W-:Y:S04]  /*7c80*/  DEPBAR.LE SB0, 0x1 ;  /* 0x000080400000791a */ /* 0x004fe80000000000 */
.L_x_117:
[----:B------:R-:W-:Y:S05]  /*7c90*/  BSYNC.RECONVERGENT B0 ;  /* 0x0000000000007941 */ /* 0x000fea0003800200 */
.L_x_116:
[----:B------:R-:W-:Y:S01]  /*7ca0*/  BAR.SYNC.DEFER_BLOCKING 0x1, 0x80 ;  /* 0x0042000000007b1d */ /* 0x000fe20000010000 */
[----:B------:R-:W-:Y:S01]  /*7cb0*/  ISETP.NE.AND P1, PT, R116, RZ, PT ;  /* 0x000000ff7400720c */ /* 0x000fe20003f25270 */
[----:B------:R-:W-:Y:S01]  /*7cc0*/  IMAD.IADD R14, R43, 0x1, R100 ;  /* 0x000000012b0e7824 */ /* 0x000fe200078e0264 */
[C---:B------:R-:W-:Y:S01]  /*7cd0*/  ISETP.NE.AND P0, PT, R45.reuse, 0x2, PT ;  /* 0x000000022d00780c */ /* 0x040fe20003f05270 */
[----:B------:R-:W-:Y:S01]  /*7ce0*/  IMAD.IADD R17, R44, 0x1, R101 ;  /* 0x000000012c117824 */ /* 0x000fe200078e0265 */
[----:B------:R-:W-:Y:S02]  /*7cf0*/  LOP3.LUT R108, R108, 0x1, RZ, 0x3c, !PT ;  /* 0x000000016c6c7812 */ /* 0x000fe400078e3cff */
[----:B------:R-:W-:Y:S02]  /*7d00*/  SEL R0, RZ, 0x1, P0 ;  /* 0x00000001ff007807 */ /* 0x000fe40000000000 */
[----:B------:R-:W-:Y:S02]  /*7d10*/  SEL R45, R45, RZ, P0 ;  /* 0x000000ff2d2d7207 */ /* 0x000fe40000000000 */
[----:B------:R-:W-:Y:S01]  /*7d20*/  LOP3.LUT R109, R109, R0, RZ, 0x3c, !PT ;  /* 0x000000006d6d7212 */ /* 0x000fe200078e3cff */
[----:B------:R-:W-:Y:S02]  /*7d30*/  UMOV UR56, UR52 ;  /* 0x0000003400387c82 */ /* 0x000fe40008000000 */
[----:B------:R-:W-:Y:S05]  /*7d40*/  @P1 BRA `(.L_x_118) ;  /* 0xffffffd400dc1947 */ /* 0x000fea000383ffff */
[----:B------:R-:W-:Y:S05]  /*7d50*/  EXIT ;  /* 0x000000000000794d */ /* 0x000fea0003800000 */
.L_x_25:
[----:B------:R-:W-:Y:S07]  /*7d60*/  MOV R2, UR9 ;  /* 0x0000000900027c02 */ /* 0x000fee0008000f00 */
.L_x_119:
[----:B-1----:R1:W2:Y:S02]  /*7d70*/  SYNCS.PHASECHK.TRANS64.TRYWAIT P1, [R2+URZ+0x88], R4 ;  /* 0x00008804020075a7 */ /* 0x0022a400080211ff */
[----:B--2---:R-:W-:Y:S05]  /*7d80*/  @!P1 NANOSLEEP.SYNCS 0x989680 ;  /* 0x009896800000995d */ /* 0x004fea0003900000 */
[----:B------:R-:W2:Y:S02]  /*7d90*/  @!P1 SYNCS.PHASECHK.TRANS64 P1, [R2+URZ+0x88], R4 ;  /* 0x00008804020095a7 */ /* 0x000ea400080210ff */
[----:B--2---:R-:W-:Y:S05]  /*7da0*/  @!P1 BRA `(.L_x_119) ;  /* 0xfffffffc00f09947 */ /* 0x004fea000383ffff */
[----:B------:R-:W-:Y:S05]  /*7db0*/  BRA `(.L_x_24) ;  /* 0xffffff9c00447947 */ /* 0x000fea000383ffff */
.L_x_32:
[----:B------:R-:W-:Y:S07]  /*7dc0*/  MOV R2, UR9 ;  /* 0x0000000900027c02 */ /* 0x000fee0008000f00 */
.L_x_120:
[----:B-1----:R1:W2:Y:S02]  /*7dd0*/  SYNCS.PHASECHK.TRANS64.TRYWAIT P0, [R2+URZ+0x88], R4 ;  /* 0x00008804020075a7 */ /* 0x0022a400080011ff */
[----:B--2---:R-:W-:Y:S05]  /*7de0*/  @!P0 NANOSLEEP.SYNCS 0x989680 ;  /* 0x009896800000895d */ /* 0x004fea0003900000 */
[----:B------:R-:W2:Y:S02]  /*7df0*/  @!P0 SYNCS.PHASECHK.TRANS64 P0, [R2+URZ+0x88], R4 ;  /* 0x00008804020085a7 */ /* 0x000ea400080010ff */
[----:B--2---:R-:W-:Y:S05]  /*7e00*/  @!P0 BRA `(.L_x_120) ;  /* 0xfffffffc00f08947 */ /* 0x004fea000383ffff */
[----:B------:R-:W-:Y:S05]  /*7e10*/  BRA `(.L_x_31) ;  /* 0xffffffa000b47947 */ /* 0x000fea000383ffff */
.L_x_37:
[----:B-1----:R-:W-:-:S07]  /*7e20*/  MOV R2, UR45 ;  /* 0x0000002d00027c02 */ /* 0x002fce0008000f00 */
.L_x_121:
[----:B-1----:R1:W2:Y:S02]  /*7e30*/  SYNCS.PHASECHK.TRANS64.TRYWAIT P0, [R2+URZ+0x140], R3 ;  /* 0x00014003020075a7 */ /* 0x0022a400080011ff */
[----:B--2---:R-:W-:Y:S05]  /*7e40*/  @!P0 NANOSLEEP.SYNCS 0x989680 ;  /* 0x009896800000895d */ /* 0x004fea0003900000 */
[----:B------:R-:W2:Y:S02]  /*7e50*/  @!P0 SYNCS.PHASECHK.TRANS64 P0, [R2+URZ+0x140], R3 ;  /* 0x00014003020085a7 */ /* 0x000ea400080010ff */
[----:B--2---:R-:W-:Y:S05]  /*7e60*/  @!P0 BRA `(.L_x_121) ;  /* 0xfffffffc00f08947 */ /* 0x004fea000383ffff */
[----:B------:R-:W-:Y:S05]  /*7e70*/  BRA `(.L_x_122) ;  /* 0xffffffa400847947 */ /* 0x000fea000383ffff */
.L_x_41:
[----:B------:R-:W-:-:S07]  /*7e80*/  MOV R0, UR4 ;  /* 0x0000000400007c02 */ /* 0x000fce0008000f00 */
.L_x_123:
[----:B-1----:R1:W2:Y:S02]  /*7e90*/  SYNCS.PHASECHK.TRANS64.TRYWAIT P0, [R0+URZ], R2 ;  /* 0x00000002000075a7 */ /* 0x0022a400080011ff */
[----:B--2---:R-:W-:Y:S05]  /*7ea0*/  @!P0 NANOSLEEP.SYNCS 0x989680 ;  /* 0x009896800000895d */ /* 0x004fea0003900000 */
[----:B------:R-:W2:Y:S02]  /*7eb0*/  @!P0 SYNCS.PHASECHK.TRANS64 P0, [R0+URZ], R2 ;  /* 0x00000002000085a7 */ /* 0x000ea400080010ff */
[----:B--2---:R-:W-:Y:S05]  /*7ec0*/  @!P0 BRA `(.L_x_123) ;  /* 0xfffffffc00f08947 */ /* 0x004fea000383ffff */
[----:B------:R-:W-:Y:S05]  /*7ed0*/  BRA `(.L_x_124) ;  /* 0xffffffa800d87947 */ /* 0x000fea000383ffff */
.L_x_42:
[----:B------:R-:W-:-:S07]  /*7ee0*/  MOV R0, UR4 ;  /* 0x0000000400007c02 */ /* 0x000fce0008000f00 */
.L_x_125:
[----:B-1----:R1:W2:Y:S02]  /*7ef0*/  SYNCS.PHASECHK.TRANS64.TRYWAIT P0, [R0+URZ], R3 ;  /* 0x00000003000075a7 */ /* 0x0022a400080011ff */
[----:B--2---:R-:W-:Y:S05]  /*7f00*/  @!P0 NANOSLEEP.SYNCS 0x989680 ;  /* 0x009896800000895d */ /* 0x004fea0003900000 */
[----:B------:R-:W2:Y:S02]  /*7f10*/  @!P0 SYNCS.PHASECHK.TRANS64 P0, [R0+URZ], R3 ;  /* 0x00000003000085a7 */ /* 0x000ea400080010ff */
[----:B--2---:R-:W-:Y:S05]  /*7f20*/  @!P0 BRA `(.L_x_125) ;  /* 0xfffffffc00f08947 */ /* 0x004fea000383ffff */
[----:B------:R-:W-:Y:S05]  /*7f30*/  BRA `(.L_x_126) ;  /* 0xffffffa800e47947 */ /* 0x000fea000383ffff */
.L_x_43:
[----:B------:R-:W-:-:S07]  /*7f40*/  MOV R0, UR4 ;  /* 0x0000000400007c02 */ /* 0x000fce0008000f00 */
.L_x_127:
[----:B-1----:R1:W2:Y:S02]  /*7f50*/  SYNCS.PHASECHK.TRANS64.TRYWAIT P0, [R0+URZ], R3 ;  /* 0x00000003000075a7 */ /* 0x0022a400080011ff */
[----:B--2---:R-:W-:Y:S05]  /*7f60*/  @!P0 NANOSLEEP.SYNCS 0x989680 ;  /* 0x009896800000895d */ /* 0x004fea0003900000 */
[----:B------:R-:W2:Y:S02]  /*7f70*/  @!P0 SYNCS.PHASECHK.TRANS64 P0, [R0+URZ], R3 ;  /* 0x00000003000085a7 */ /* 0x000ea400080010ff */
[----:B--2---:R-:W-:Y:S05]  /*7f80*/  @!P0 BRA `(.L_x_127) ;  /* 0xfffffffc00f08947 */ /* 0x004fea000383ffff */
[----:B------:R-:W-:Y:S05]  /*7f90*/  BRA `(.L_x_128) ;  /* 0xffffffa800f07947 */ /* 0x000fea000383ffff */
.L_x_44:
[----:B------:R-:W-:-:S07]  /*7fa0*/  MOV R0, UR4 ;  /* 0x0000000400007c02 */ /* 0x000fce0008000f00 */
.L_x_129:
[----:B-1----:R1:W2:Y:S02]  /*7fb0*/  SYNCS.PHASECHK.TRANS64.TRYWAIT P0, [R0+URZ], R3 ;  /* 0x00000003000075a7 */ /* 0x0022a400080011ff */
[----:B--2---:R-:W-:Y:S05]  /*7fc0*/  @!P0 NANOSLEEP.SYNCS 0x989680 ;  /* 0x009896800000895d */ /* 0x004fea0003900000 */
[----:B------:R-:W2:Y:S02]  /*7fd0*/  @!P0 SYNCS.PHASECHK.TRANS64 P0, [R0+URZ], R3 ;  /* 0x00000003000085a7 */ /* 0x000ea400080010ff */
[----:B--2---:R-:W-:Y:S05]  /*7fe0*/  @!P0 BRA `(.L_x_129) ;  /* 0xfffffffc00f08947 */ /* 0x004fea000383ffff */
[----:B------:R-:W-:Y:S05]  /*7ff0*/  BRA `(.L_x_130) ;  /* 0xffffffa800fc7947 */ /* 0x000fea000383ffff */
.L_x_45:
[----:B------:R-:W-:-:S07]  /*8000*/  MOV R0, UR4 ;  /* 0x0000000400007c02 */ /* 0x000fce0008000f00 */
.L_x_131:
[----:B-1----:R1:W2:Y:S02]  /*8010*/  SYNCS.PHASECHK.TRANS64.TRYWAIT P0, [R0+URZ], R3 ;  /* 0x00000003000075a7 */ /* 0x0022a400080011ff */
[----:B--2---:R-:W-:Y:S05]  /*8020*/  @!P0 NANOSLEEP.SYNCS 0x989680 ;  /* 0x009896800000895d */ /* 0x004fea0003900000 */
[----:B------:R-:W2:Y:S02]  /*8030*/  @!P0 SYNCS.PHASECHK.TRANS64 P0, [R0+URZ], R3 ;  /* 0x00000003000085a7 */ /* 0x000ea400080010ff */
[----:B--2---:R-:W-:Y:S05]  /*8040*/  @!P0 BRA `(.L_x_131) ;  /* 0xfffffffc00f08947 */ /* 0x004fea000383ffff */
[----:B------:R-:W-:Y:S05]  /*8050*/  BRA `(.L_x_132) ;  /* 0xffffffac00087947 */ /* 0x000fea000383ffff */
.L_x_46:
[----:B------:R-:W-:-:S07]  /*8060*/  MOV R0, UR4 ;  /* 0x0000000400007c02 */ /* 0x000fce0008000f00 */
.L_x_133:
[----:B-1----:R1:W2:Y:S02]  /*8070*/  SYNCS.PHASECHK.TRANS64.TRYWAIT P0, [R0+URZ], R3 ;  /* 0x00000003000075a7 */ /* 0x0022a400080011ff */
[----:B--2---:R-:W-:Y:S05]  /*8080*/  @!P0 NANOSLEEP.SYNCS 0x989680 ;  /* 0x009896800000895d */ /* 0x004fea0003900000 */
[----:B------:R-:W2:Y:S02]  /*8090*/  @!P0 SYNCS.PHASECHK.TRANS64 P0, [R0+URZ], R3 ;  /* 0x00000003000085a7 */ /* 0x000ea400080010ff */
[----:B--2---:R-:W-:Y:S05]  /*80a0*/  @!P0 BRA `(.L_x_133) ;  /* 0xfffffffc00f08947 */ /* 0x004fea000383ffff */
[----:B------:R-:W-:Y:S05]  /*80b0*/  BRA `(.L_x_134) ;  /* 0xffffffac00147947 */ /* 0x000fea000383ffff */
.L_x_47:
[----:B------:R-:W-:-:S07]  /*80c0*/  MOV R0, UR4 ;  /* 0x0000000400007c02 */ /* 0x000fce0008000f00 */
.L_x_135:
[----:B-1----:R1:W2:Y:S02]  /*80d0*/  SYNCS.PHASECHK.TRANS64.TRYWAIT P0, [R0+URZ], R3 ;  /* 0x00000003000075a7 */ /* 0x0022a400080011ff */
[----:B--2---:R-:W-:Y:S05]  /*80e0*/  @!P0 NANOSLEEP.SYNCS 0x989680 ;  /* 0x009896800000895d */ /* 0x004fea0003900000 */
[----:B------:R-:W2:Y:S02]  /*80f0*/  @!P0 SYNCS.PHASECHK.TRANS64 P0, [R0+URZ], R3 ;  /* 0x00000003000085a7 */ /* 0x000ea400080010ff */
[----:B--2---:R-:W-:Y:S05]  /*8100*/  @!P0 BRA `(.L_x_135) ;  /* 0xfffffffc00f08947 */ /* 0x004fea000383ffff */
[----:B------:R-:W-:Y:S05]  /*8110*/  BRA `(.L_x_136) ;  /* 0xffffffac00207947 */ /* 0x000fea000383ffff */
.L_x_48:
[----:B------:R-:W-:-:S07]  /*8120*/  MOV R0, UR4 ;  /* 0x0000000400007c02 */ /* 0x000fce0008000f00 */
.L_x_137:
[----:B-1----:R1:W2:Y:S02]  /*8130*/  SYNCS.PHASECHK.TRANS64.TRYWAIT P0, [R0+URZ], R3 ;  /* 0x00000003000075a7 */ /* 0x0022a400080011ff */
[----:B--2---:R-:W-:Y:S05]  /*8140*/  @!P0 NANOSLEEP.SYNCS 0x989680 ;  /* 0x009896800000895d */ /* 0x004fea0003900000 */
[----:B------:R-:W2:Y:S02]  /*8150*/  @!P0 SYNCS.PHASECHK.TRANS64 P0, [R0+URZ], R3 ;  /* 0x00000003000085a7 */ /* 0x000ea400080010ff */
[----:B--2---:R-:W-:Y:S05]  /*8160*/  @!P0 BRA `(.L_x_137) ;  /* 0xfffffffc00f08947 */ /* 0x004fea000383ffff */
[----:B------:R-:W-:Y:S05]  /*8170*/  BRA `(.L_x_138) ;  /* 0xffffffac002c7947 */ /* 0x000fea000383ffff */
.L_x_49:
[----:B------:R-:W-:-:S07]  /*8180*/  MOV R0, UR4 ;  /* 0x0000000400007c02 */ /* 0x000fce0008000f00 */
.L_x_139:
[----:B-1----:R1:W2:Y:S02]  /*8190*/  SYNCS.PHASECHK.TRANS64.TRYWAIT P0, [R0+URZ], R3 ;  /* 0x00000003000075a7 */ /* 0x0022a400080011ff */
[----:B--2---:R-:W-:Y:S05]  /*81a0*/  @!P0 NANOSLEEP.SYNCS 0x989680 ;  /* 0x009896800000895d */ /* 0x004fea0003900000 */
[----:B------:R-:W2:Y:S02]  /*81b0*/  @!P0 SYNCS.PHASECHK.TRANS64 P0, [R0+URZ], R3 ;  /* 0x00000003000085a7 */ /* 0x000ea400080010ff */
[----:B--2---:R-:W-:Y:S05]  /*81c0*/  @!P0 BRA `(.L_x_139) ;  /* 0xfffffffc00f08947 */ /* 0x004fea000383ffff */
[----:B------:R-:W-:Y:S05]  /*81d0*/  BRA `(.L_x_140) ;  /* 0xffffffac00387947 */ /* 0x000fea000383ffff */
.L_x_50:
[----:B------:R-:W-:-:S07]  /*81e0*/  MOV R0, UR4 ;  /* 0x0000000400007c02 */ /* 0x000fce0008000f00 */
.L_x_141:
[----:B-1----:R1:W2:Y:S02]  /*81f0*/  SYNCS.PHASECHK.TRANS64.TRYWAIT P0, [R0+URZ], R3 ;  /* 0x00000003000075a7 */ /* 0x0022a400080011ff */
[----:B--2---:R-:W-:Y:S05]  /*8200*/  @!P0 NANOSLEEP.SYNCS 0x989680 ;  /* 0x009896800000895d */ /* 0x004fea0003900000 */
[----:B------:R-:W2:Y:S02]  /*8210*/  @!P0 SYNCS.PHASECHK.TRANS64 P0, [R0+URZ], R3 ;  /* 0x00000003000085a7 */ /* 0x000ea400080010ff */
[----:B--2---:R-:W-:Y:S05]  /*8220*/  @!P0 BRA `(.L_x_141) ;  /* 0xfffffffc00f08947 */ /* 0x004fea000383ffff */
[----:B------:R-:W-:Y:S05]  /*8230*/  BRA `(.L_x_142) ;  /* 0xffffffac00447947 */ /* 0x000fea000383ffff */
.L_x_51:
[----:B------:R-:W-:-:S07]  /*8240*/  MOV R0, UR4 ;  /* 0x0000000400007c02 */ /* 0x000fce0008000f00 */
.L_x_143:
[----:B-1----:R1:W2:Y:S02]  /*8250*/  SYNCS.PHASECHK.TRANS64.TRYWAIT P0, [R0+URZ], R3 ;  /* 0x00000003000075a7 */ /* 0x0022a400080011ff */
[----:B--2---:R-:W-:Y:S05]  /*8260*/  @!P0 NANOSLEEP.SYNCS 0x989680 ;  /* 0x009896800000895d */ /* 0x004fea0003900000 */
[----:B------:R-:W2:Y:S02]  /*8270*/  @!P0 SYNCS.PHASECHK.TRANS64 P0, [R0+URZ], R3 ;  /* 0x00000003000085a7 */ /* 0x000ea400080010ff */
[----:B--2---:R-:W-:Y:S05]  /*8280*/  @!P0 BRA `(.L_x_143) ;  /* 0xfffffffc00f08947 */ /* 0x004fea000383ffff */
[----:B------:R-:W-:Y:S05]  /*8290*/  BRA `(.L_x_144) ;  /* 0xffffffac00507947 */ /* 0x000fea000383ffff */
.L_x_52:
[----:B------:R-:W-:-:S07]  /*82a0*/  MOV R0, UR4 ;  /* 0x0000000400007c02 */ /* 0x000fce0008000f00 */
.L_x_145:
[----:B-1----:R1:W2:Y:S02]  /*82b0*/  SYNCS.PHASECHK.TRANS64.TRYWAIT P0, [R0+URZ], R3 ;  /* 0x00000003000075a7 */ /* 0x0022a400080011ff */
[----:B--2---:R-:W-:Y:S05]  /*82c0*/  @!P0 NANOSLEEP.SYNCS 0x989680 ;  /* 0x009896800000895d */ /* 0x004fea0003900000 */
[----:B------:R-:W2:Y:S02]  /*82d0*/  @!P0 SYNCS.PHASECHK.TRANS64 P0, [R0+URZ], R3 ;  /* 0x00000003000085a7 */ /* 0x000ea400080010ff */
[----:B--2---:R-:W-:Y:S05]  /*82e0*/  @!P0 BRA `(.L_x_145) ;  /* 0xfffffffc00f08947 */ /* 0x004fea000383ffff */
[----:B------:R-:W-:Y:S05]  /*82f0*/  BRA `(.L_x_146) ;  /* 0xffffffac005c7947 */ /* 0x000fea000383ffff */
.L_x_53:
[----:B------:R-:W-:-:S07]  /*8300*/  MOV R0, UR4 ;  /* 0x0000000400007c02 */ /* 0x000fce0008000f00 */
.L_x_147:
[----:B-1----:R1:W2:Y:S02]  /*8310*/  SYNCS.PHASECHK.TRANS64.TRYWAIT P0, [R0+URZ], R3 ;  /* 0x00000003000075a7 */ /* 0x0022a400080011ff */
[----:B--2---:R-:W-:Y:S05]  /*8320*/  @!P0 NANOSLEEP.SYNCS 0x989680 ;  /* 0x009896800000895d */ /* 0x004fea0003900000 */
[----:B------:R-:W2:Y:S02]  /*8330*/  @!P0 SYNCS.PHASECHK.TRANS64 P0, [R0+URZ], R3 ;  /* 0x00000003000085a7 */ /* 0x000ea400080010ff */
[----:B--2---:R-:W-:Y:S05]  /*8340*/  @!P0 BRA `(.L_x_147) ;  /* 0xfffffffc00f08947 */ /* 0x004fea000383ffff */
[----:B------:R-:W-:Y:S05]  /*8350*/  BRA `(.L_x_148) ;  /* 0xffffffac00687947 */ /* 0x000fea000383ffff */
.L_x_54:
[----:B------:R-:W-:-:S07]  /*8360*/  MOV R0, UR4 ;  /* 0x0000000400007c02 */ /* 0x000fce0008000f00 */
.L_x_149:
[----:B-1----:R1:W2:Y:S02]  /*8370*/  SYNCS.PHASECHK.TRANS64.TRYWAIT P0, [R0+URZ], R3 ;  /* 0x00000003000075a7 */ /* 0x0022a400080011ff */
[----:B--2---:R-:W-:Y:S05]  /*8380*/  @!P0 NANOSLEEP.SYNCS 0x989680 ;  /* 0x009896800000895d */ /* 0x004fea0003900000 */
[----:B------:R-:W2:Y:S02]  /*8390*/  @!P0 SYNCS.PHASECHK.TRANS64 P0, [R0+URZ], R3 ;  /* 0x00000003000085a7 */ /* 0x000ea400080010ff */
[----:B--2---:R-:W-:Y:S05]  /*83a0*/  @!P0 BRA `(.L_x_149) ;  /* 0xfffffffc00f08947 */ /* 0x004fea000383ffff */
[----:B------:R-:W-:Y:S05]  /*83b0*/  BRA `(.L_x_150) ;  /* 0xffffffac00747947 */ /* 0x000fea000383ffff */
.L_x_55:
[----:B------:R-:W-:-:S07]  /*83c0*/  MOV R0, UR4 ;  /* 0x0000000400007c02 */ /* 0x000fce0008000f00 */
.L_x_151:
[----:B-1----:R1:W2:Y:S02]  /*83d0*/  SYNCS.PHASECHK.TRANS64.TRYWAIT P0, [R0+URZ], R3 ;  /* 0x00000003000075a7 */ /* 0x0022a400080011ff */
[----:B--2---:R-:W-:Y:S05]  /*83e0*/  @!P0 NANOSLEEP.SYNCS 0x989680 ;  /* 0x009896800000895d */ /* 0x004fea0003900000 */
[----:B------:R-:W2:Y:S02]  /*83f0*/  @!P0 SYNCS.PHASECHK.TRANS64 P0, [R0+URZ], R3 ;  /* 0x00000003000085a7 */ /* 0x000ea400080010ff */
[----:B--2---:R-:W-:Y:S05]  /*8400*/  @!P0 BRA `(.L_x_151) ;  /* 0xfffffffc00f08947 */ /* 0x004fea000383ffff */
[----:B------:R-:W-:Y:S05]  /*8410*/  BRA `(.L_x_152) ;  /* 0xffffffac00807947 */ /* 0x000fea000383ffff */
.L_x_56:
[----:B------:R-:W-:-:S07]  /*8420*/  MOV R0, UR4 ;  /* 0x0000000400007c02 */ /* 0x000fce0008000f00 */
.L_x_153:
[----:B-1----:R1:W2:Y:S02]  /*8430*/  SYNCS.PHASECHK.TRANS64.TRYWAIT P0, [R0+URZ], R3 ;  /* 0x00000003000075a7 */ /* 0x0022a400080011ff */
[----:B--2---:R-:W-:Y:S05]  /*8440*/  @!P0 NANOSLEEP.SYNCS 0x989680 ;  /* 0x009896800000895d */ /* 0x004fea0003900000 */
[----:B------:R-:W2:Y:S02]  /*8450*/  @!P0 SYNCS.PHASECHK.TRANS64 P0, [R0+URZ], R3 ;  /* 0x00000003000085a7 */ /* 0x000ea400080010ff */
[----:B--2---:R-:W-:Y:S05]  /*8460*/  @!P0 BRA `(.L_x_153) ;  /* 0xfffffffc00f08947 */ /* 0x004fea000383ffff */
[----:B------:R-:W-:Y:S05]  /*8470*/  BRA `(.L_x_154) ;  /* 0xffffffac008c7947 */ /* 0x000fea000383ffff */
.L_x_59:
[----:B------:R-:W-:-:S07]  /*8480*/  MOV R4, UR45 ;  /* 0x0000002d00047c02 */ /* 0x000fce0008000f00 */
.L_x_155:
[----:B--2---:R2:W3:Y:S02]  /*8490*/  SYNCS.PHASECHK.TRANS64.TRYWAIT P1, [R4+URZ+0x148], R6 ;  /* 0x00014806040075a7 */ /* 0x0044e400080211ff */
[----:B---3--:R-:W-:Y:S05]  /*84a0*/  @!P1 NANOSLEEP.SYNCS 0x989680 ;  /* 0x009896800000995d */ /* 0x008fea0003900000 */
[----:B------:R-:W3:Y:S02]  /*84b0*/  @!P1 SYNCS.PHASECHK.TRANS64 P1, [R4+URZ+0x148], R6 ;  /* 0x00014806040095a7 */ /* 0x000ee400080210ff */
[----:B---3--:R-:W-:Y:S05]  /*84c0*/  @!P1 BRA `(.L_x_155) ;  /* 0xfffffffc00f09947 */ /* 0x008fea000383ffff */
[----:B------:R-:W-:Y:S05]  /*84d0*/  BRA `(.L_x_156) ;  /* 0xffffffac00f07947 */ /* 0x000fea000383ffff */
.L_x_60:
[----:B--2---:R-:W-:-:S07]  /*84e0*/  MOV R4, UR45 ;  /* 0x0000002d00047c02 */ /* 0x004fce0008000f00 */
.L_x_157:
[----:B--2---:R2:W3:Y:S02]  /*84f0*/  SYNCS.PHASECHK.TRANS64.TRYWAIT P1, [R4+URZ+0x140], R5 ;  /* 0x00014005040075a7 */ /* 0x0044e400080211ff */
[----:B---3--:R-:W-:Y:S05]  /*8500*/  @!P1 NANOSLEEP.SYNCS 0x989680 ;  /* 0x009896800000995d */ /* 0x008fea0003900000 */
[----:B------:R-:W3:Y:S02]  /*8510*/  @!P1 SYNCS.PHASECHK.TRANS64 P1, [R4+URZ+0x140], R5 ;  /* 0x00014005040095a7 */ /* 0x000ee400080210ff */
[----:B---3--:R-:W-:Y:S05]  /*8520*/  @!P1 BRA `(.L_x_157) ;  /* 0xfffffffc00f09947 */ /* 0x008fea000383ffff */
[----:B------:R-:W-:Y:S05]  /*8530*/  BRA `(.L_x_158) ;  /* 0xffffffac00f87947 */ /* 0x000fea000383ffff */
.L_x_68:
[----:B------:R-:W-:-:S07]  /*8540*/  MOV R0, UR6 ;  /* 0x0000000600007c02 */ /* 0x000fce0008000f00 */
.L_x_159:
[----:B--2---:R2:W3:Y:S02]  /*8550*/  SYNCS.PHASECHK.TRANS64.TRYWAIT P0, [R0+URZ+0x140], R4 ;  /* 0x00014004000075a7 */ /* 0x0044e400080011ff */
[----:B---3--:R-:W-:Y:S05]  /*8560*/  @!P0 NANOSLEEP.SYNCS 0x989680 ;  /* 0x009896800000895d */ /* 0x008fea0003900000 */
[----:B------:R-:W3:Y:S02]  /*8570*/  @!P0 SYNCS.PHASECHK.TRANS64 P0, [R0+URZ+0x140], R4 ;  /* 0x00014004000085a7 */ /* 0x000ee400080010ff */
[----:B---3--:R-:W-:Y:S05]  /*8580*/  @!P0 BRA `(.L_x_159) ;  /* 0xfffffffc00f08947 */ /* 0x008fea000383ffff */
[----:B------:R-:W-:Y:S05]  /*8590*/  BRA `(.L_x_160) ;  /* 0xffffffb400707947 */ /* 0x000fea000383ffff */
.L_x_69:
[----:B------:R-:W-:-:S07]  /*85a0*/  MOV R4, UR8 ;  /* 0x0000000800047c02 */ /* 0x000fce0008000f00 */
.L_x_161:
[----:B--2---:R2:W3:Y:S02]  /*85b0*/  SYNCS.PHASECHK.TRANS64.TRYWAIT P0, [R4+URZ+0x160], R0 ;  /* 0x00016000040075a7 */ /* 0x0044e400080011ff */
[----:B---3--:R-:W-:Y:S05]  /*85c0*/  @!P0 NANOSLEEP.SYNCS 0x989680 ;  /* 0x009896800000895d */ /* 0x008fea0003900000 */
[----:B------:R-:W3:Y:S02]  /*85d0*/  @!P0 SYNCS.PHASECHK.TRANS64 P0, [R4+URZ+0x160], R0 ;  /* 0x00016000040085a7 */ /* 0x000ee400080010ff */
[----:B---3--:R-:W-:Y:S05]  /*85e0*/  @!P0 BRA `(.L_x_161) ;  /* 0xfffffffc00f08947 */ /* 0x008fea000383ffff */
[----:B------:R-:W-:Y:S05]  /*85f0*/  BRA `(.L_x_162) ;  /* 0xffffffb4008c7947 */ /* 0x000fea000383ffff */
.L_x_72:
[----:B--2---:R-:W-:Y:S07]  /*8600*/  MOV R0, UR7 ;  /* 0x0000000700007c02 */ /* 0x004fee0008000f00 */
.L_x_163:
[----:B--2---:R2:W3:Y:S02]  /*8610*/  SYNCS.PHASECHK.TRANS64.TRYWAIT P0, [R0+URZ], R5 ;  /* 0x00000005000075a7 */ /* 0x0044e400080011ff */
[----:B---3--:R-:W-:Y:S05]  /*8620*/  @!P0 NANOSLEEP.SYNCS 0x989680 ;  /* 0x009896800000895d */ /* 0x008fea0003900000 */
[----:B------:R-:W3:Y:S02]  /*8630*/  @!P0 SYNCS.PHASECHK.TRANS64 P0, [R0+URZ], R5 ;  /* 0x00000005000085a7 */ /* 0x000ee400080010ff */
[----:B---3--:R-:W-:Y:S05]  /*8640*/  @!P0 BRA `(.L_x_163) ;  /* 0xfffffffc00f08947 */ /* 0x008fea000383ffff */
[----:B------:R-:W-:Y:S05]  /*8650*/  BRA `(.L_x_71) ;  /* 0xffffffb400b07947 */ /* 0x000fea000383ffff */
.L_x_75:
[----:B------:R-:W-:-:S07]  /*8660*/  MOV R0, UR5 ;  /* 0x0000000500007c02 */ /* 0x000fce0008000f00 */
.L_x_164:
[----:B--2---:R2:W4:Y:S02]  /*8670*/  SYNCS.PHASECHK.TRANS64.TRYWAIT P0, [R0+URZ], R3 ;  /* 0x00000003000075a7 */ /* 0x00452400080011ff */
[----:B----4-:R-:W-:Y:S05]  /*8680*/  @!P0 NANOSLEEP.SYNCS 0x989680 ;  /* 0x009896800000895d */ /* 0x010fea0003900000 */
[----:B------:R-:W4:Y:S02]  /*8690*/  @!P0 SYNCS.PHASECHK.TRANS64 P0, [R0+URZ], R3 ;  /* 0x00000003000085a7 */ /* 0x000f2400080010ff */
[----:B----4-:R-:W-:Y:S05]  /*86a0*/  @!P0 BRA `(.L_x_164) ;  /* 0xfffffffc00f08947 */ /* 0x010fea000383ffff */
[----:B------:R-:W-:Y:S05]  /*86b0*/  BRA `(.L_x_165) ;  /* 0xffffffb800787947 */ /* 0x000fea000383ffff */
.L_x_76:
[----:B------:R-:W-:-:S07]  /*86c0*/  MOV R0, UR7 ;  /* 0x0000000700007c02 */ /* 0x000fce0008000f00 */
.L_x_166:
[----:B--2---:R2:W4:Y:S02]  /*86d0*/  SYNCS.PHASECHK.TRANS64.TRYWAIT P0, [R0+URZ], R3 ;  /* 0x00000003000075a7 */ /* 0x00452400080011ff */
[----:B----4-:R-:W-:Y:S05]  /*86e0*/  @!P0 NANOSLEEP.SYNCS 0x989680 ;  /* 0x009896800000895d */ /* 0x010fea0003900000 */
[----:B------:R-:W4:Y:S02]  /*86f0*/  @!P0 SYNCS.PHASECHK.TRANS64 P0, [R0+URZ], R3 ;  /* 0x00000003000085a7 */ /* 0x000f2400080010ff */
[----:B----4-:R-:W-:Y:S05]  /*8700*/  @!P0 BRA `(.L_x_166) ;  /* 0xfffffffc00f08947 */ /* 0x010fea000383ffff */
[----:B------:R-:W-:Y:S05]  /*8710*/  BRA `(.L_x_167) ;  /* 0xffffffb800847947 */ /* 0x000fea000383ffff */
.L_x_81:
[----:B------:R-:W-:Y:S07]  /*8720*/  MOV R0, UR15 ;  /* 0x0000000f00007c02 */ /* 0x000fee0008000f00 */
.L_x_168:
[----:B--2---:R2:W3:Y:S02]  /*8730*/  SYNCS.PHASECHK.TRANS64.TRYWAIT P0, [R0+URZ+0x140], R2 ;  /* 0x00014002000075a7 */ /* 0x0044e400080011ff */
[----:B---3--:R-:W-:Y:S05]  /*8740*/  @!P0 NANOSLEEP.SYNCS 0x989680 ;  /* 0x009896800000895d */ /* 0x008fea0003900000 */
[----:B------:R-:W3:Y:S02]  /*8750*/  @!P0 SYNCS.PHASECHK.TRANS64 P0, [R0+URZ+0x140], R2 ;  /* 0x00014002000085a7 */ /* 0x000ee400080010ff */
[----:B---3--:R-:W-:Y:S05]  /*8760*/  @!P0 BRA `(.L_x_168) ;  /* 0xfffffffc00f08947 */ /* 0x008fea000383ffff */
[----:B------:R-:W-:Y:S05]  /*8770*/  BRA `(.L_x_169) ;  /* 0xffffffbc00a87947 */ /* 0x000fea000383ffff */
.L_x_84:
[----:B------:R-:W-:Y:S07]  /*8780*/  MOV R0, UR15 ;  /* 0x0000000f00007c02 */ /* 0x000fee0008000f00 */
.L_x_170:
[----:B-1----:R1:W2:Y:S02]  /*8790*/  SYNCS.PHASECHK.TRANS64.TRYWAIT P0, [R0+URZ+0x138], R2 ;  /* 0x00013802000075a7 */ /* 0x0022a400080011ff */
[----:B--2---:R-:W-:Y:S05]  /*87a0*/  @!P0 NANOSLEEP.SYNCS 0x989680 ;  /* 0x009896800000895d */ /* 0x004fea0003900000 */
[----:B------:R-:W2:Y:S02]  /*87b0*/  @!P0 SYNCS.PHASECHK.TRANS64 P0, [R0+URZ+0x138], R2 ;  /* 0x00013802000085a7 */ /* 0x000ea400080010ff */
[----:B--2---:R-:W-:Y:S05]  /*87c0*/  @!P0 BRA `(.L_x_170) ;  /* 0xfffffffc00f08947 */ /* 0x004fea000383ffff */
[----:B------:R-:W-:Y:S05]  /*87d0*/  BRA `(.L_x_83) ;  /* 0xffffffc000807947 */ /* 0x000fea000383ffff */
.L_x_87:
[----:B------:R-:W-:Y:S07]  /*87e0*/  MOV R0, UR15 ;  /* 0x0000000f00007c02 */ /* 0x000fee0008000f00 */
.L_x_171:
[----:B-1----:R1:W2:Y:S02]  /*87f0*/  SYNCS.PHASECHK.TRANS64.TRYWAIT P0, [R0+URZ+0x120], R14 ;  /* 0x0001200e000075a7 */ /* 0x0022a400080011ff */
[----:B--2---:R-:W-:Y:S05]  /*8800*/  @!P0 NANOSLEEP.SYNCS 0x989680 ;  /* 0x009896800000895d */ /* 0x004fea0003900000 */
[----:B------:R-:W2:Y:S02]  /*8810*/  @!P0 SYNCS.PHASECHK.TRANS64 P0, [R0+URZ+0x120], R14 ;  /* 0x0001200e000085a7 */ /* 0x000ea400080010ff */
[----:B--2---:R-:W-:Y:S05]  /*8820*/  @!P0 BRA `(.L_x_171) ;  /* 0xfffffffc00f08947 */ /* 0x004fea000383ffff */
[----:B------:R-:W-:Y:S05]  /*8830*/  BRA `(.L_x_172) ;  /* 0xffffffc400387947 */ /* 0x000fea000383ffff */
.L_x_88:
[----:B------:R-:W-:Y:S07]  /*8840*/  MOV R0, UR15 ;  /* 0x0000000f00007c02 */ /* 0x000fee0008000f00 */
.L_x_173:
[----:B-1----:R1:W2:Y:S02]  /*8850*/  SYNCS.PHASECHK.TRANS64.TRYWAIT P0, [R0+URZ+0x128], R14 ;  /* 0x0001280e000075a7 */ /* 0x0022a400080011ff */
[----:B--2---:R-:W-:Y:S05]  /*8860*/  @!P0 NANOSLEEP.SYNCS 0x989680 ;  /* 0x009896800000895d */ /* 0x004fea0003900000 */
[----:B------:R-:W2:Y:S02]  /*8870*/  @!P0 SYNCS.PHASECHK.TRANS64 P0, [R0+URZ+0x128], R14 ;  /* 0x0001280e000085a7 */ /* 0x000ea400080010ff */
[----:B--2---:R-:W-:Y:S05]  /*8880*/  @!P0 BRA `(.L_x_173) ;  /* 0xfffffffc00f08947 */ /* 0x004fea000383ffff */
[----:B------:R-:W-:Y:S05]  /*8890*/  BRA `(.L_x_174) ;  /* 0xffffffc400ac7947 */ /* 0x000fea000383ffff */
.L_x_90:
[----:B------:R-:W-:-:S07]  /*88a0*/  MOV R0, UR15 ;  /* 0x0000000f00007c02 */ /* 0x000fce0008000f00 */
.L_x_175:
[----:B-1----:R1:W3:Y:S02]  /*88b0*/  SYNCS.PHASECHK.TRANS64.TRYWAIT P0, [R0+URZ+0x120], R2 ;  /* 0x00012002000075a7 */ /* 0x0022e400080011ff */
[----:B---3--:R-:W-:Y:S05]  /*88c0*/  @!P0 NANOSLEEP.SYNCS 0x989680 ;  /* 0x009896800000895d */ /* 0x008fea0003900000 */
[----:B------:R-:W3:Y:S02]  /*88d0*/  @!P0 SYNCS.PHASECHK.TRANS64 P0, [R0+URZ+0x120], R2 ;  /* 0x00012002000085a7 */ /* 0x000ee400080010ff */
[----:B---3--:R-:W-:Y:S05]  /*88e0*/  @!P0 BRA `(.L_x_175) ;  /* 0xfffffffc00f08947 */ /* 0x008fea000383ffff */
[----:B------:R-:W-:Y:S05]  /*88f0*/  BRA `(.L_x_176) ;  /* 0xffffffc800107947 */ /* 0x000fea000383ffff */
.L_x_92:
[----:B------:R-:W-:Y:S07]  /*8900*/  MOV R0, UR51 ;  /* 0x0000003300007c02 */ /* 0x000fee0008000f00 */
.L_x_177:
[----:B-1----:R1:W2:Y:S02]  /*8910*/  SYNCS.PHASECHK.TRANS64.TRYWAIT P0, [R0+URZ+0x140], R2 ;  /* 0x00014002000075a7 */ /* 0x0022a400080011ff */
[----:B--2---:R-:W-:Y:S05]  /*8920*/  @!P0 NANOSLEEP.SYNCS 0x989680 ;  /* 0x009896800000895d */ /* 0x004fea0003900000 */
[----:B------:R-:W2:Y:S02]  /*8930*/  @!P0 SYNCS.PHASECHK.TRANS64 P0, [R0+URZ+0x140], R2 ;  /* 0x00014002000085a7 */ /* 0x000ea400080010ff */
[----:B--2---:R-:W-:Y:S05]  /*8940*/  @!P0 BRA `(.L_x_177) ;  /* 0xfffffffc00f08947 */ /* 0x004fea000383ffff */
[----:B------:R-:W-:Y:S05]  /*8950*/  BRA `(.L_x_178) ;  /* 0xffffffc800e47947 */ /* 0x000fea000383ffff */
.L_x_103:
[----:B---3--:R3:W1:Y:S02]  /*8960*/  SYNCS.PHASECHK.TRANS64.TRYWAIT P1, [R0+URZ+0x110], R5 ;  /* 0x00011005000075a7 */ /* 0x00866400080211ff */
[----:B-1----:R-:W-:Y:S05]  /*8970*/  @!P1 NANOSLEEP.SYNCS 0x989680 ;  /* 0x009896800000995d */ /* 0x002fea0003900000 */
[----:B------:R-:W1:Y:S02]  /*8980*/  @!P1 SYNCS.PHASECHK.TRANS64 P1, [R0+URZ+0x110], R5 ;  /* 0x00011005000095a7 */ /* 0x000e6400080210ff */
[----:B-1----:R-:W-:Y:S05]  /*8990*/  @!P1 BRA `(.L_x_103) ;  /* 0xfffffffc00f09947 */ /* 0x002fea000383ffff */
[----:B------:R-:W-:Y:S05]  /*89a0*/  BRA `(.L_x_102) ;  /* 0xffffffd8001c7947 */ /* 0x000fea000383ffff */
.L_x_105:
[----:B---3--:R3:W4:Y:S02]  /*89b0*/  SYNCS.PHASECHK.TRANS64.TRYWAIT P0, [R120+URZ+0x150], R3 ;  /* 0x00015003780075a7 */ /* 0x00872400080011ff */
[----:B----4-:R-:W-:Y:S05]  /*89c0*/  @!P0 NANOSLEEP.SYNCS 0x989680 ;  /* 0x009896800000895d */ /* 0x010fea0003900000 */
[----:B------:R-:W4:Y:S02]  /*89d0*/  @!P0 SYNCS.PHASECHK.TRANS64 P0, [R120+URZ+0x150], R3 ;  /* 0x00015003780085a7 */ /* 0x000f2400080010ff */
[----:B----4-:R-:W-:Y:S05]  /*89e0*/  @!P0 BRA `(.L_x_105) ;  /* 0xfffffffc00f08947 */ /* 0x010fea000383ffff */
[----:B------:R-:W-:Y:S05]  /*89f0*/  BRA `(.L_x_104) ;  /* 0xffffffd8006c7947 */ /* 0x000fea000383ffff */
.L_x_114:
[----:B---3--:R3:W4:Y:S02]  /*8a00*/  SYNCS.PHASECHK.TRANS64.TRYWAIT P0, [R2+URZ+0x110], R0 ;  /* 0x00011000020075a7 */ /* 0x00872400080011ff */
[----:B----4-:R-:W-:Y:S05]  /*8a10*/  @!P0 NANOSLEEP.SYNCS 0x989680 ;  /* 0x009896800000895d */ /* 0x010fea0003900000 */
[----:B------:R-:W4:Y:S02]  /*8a20*/  @!P0 SYNCS.PHASECHK.TRANS64 P0, [R2+URZ+0x110], R0 ;  /* 0x00011000020085a7 */ /* 0x000f2400080010ff */
[----:B----4-:R-:W-:Y:S05]  /*8a30*/  @!P0 BRA `(.L_x_114) ;  /* 0xfffffffc00f08947 */ /* 0x010fea000383ffff */
[----:B------:R-:W-:Y:S05]  /*8a40*/  BRA `(.L_x_113) ;  /* 0xffffffe400707947 */ /* 0x000fea000383ffff */
        .weak           $__internal_0_$__cuda_sm10x_tcgen05_guardrail_trap_col_being_dealloced_not_returned_by_alloc
        .type           $__internal_0_$__cuda_sm10x_tcgen05_guardrail_trap_col_being_dealloced_not_returned_by_alloc,@function
        .size           $__internal_0_$__cuda_sm10x_tcgen05_guardrail_trap_col_being_dealloced_not_returned_by_alloc,($__internal_1_$__cuda_sm10x_tcgen05_guardrail_trap_phase_invalid_during_alloc - $__internal_0_$__cuda_sm10x_tcgen05_guardrail_trap_col_being_dealloced_not_returned_by_alloc)
$__internal_0_$__cuda_sm10x_tcgen05_guardrail_trap_col_being_dealloced_not_returned_by_alloc:
[----:B------:R-:W-:Y:S05]  /*8a50*/  BPT.TRAP 0x1 ;  /* 0x000000040000795c */ /* 0x000fea0000300000 */
[----:B------:R-:W-:-:S04]  /*8a60*/  HFMA2 R3, -RZ, RZ, 0, 0 ;  /* 0x00000000ff037431 */ /* 0x000fc800000001ff */
[----:B------:R-:W-:Y:S05]  /*8a70*/  RET.REL.NODEC R2 `(_ZN7cutlass13device_kernelINS_4conv6kernel13ConvUniversalINS1_16ConvProblemShapeILNS1_8OperatorE1ELi2EEENS1_10collective14CollectiveConvINS1_47MainloopSm100TmaUmmaWarpSpecializedImplicitGemmILS5_1ELi17ELi2ELi1ELi2EN4cute5tupleIJNSA_1CILi2EEENSC_ILi1EEESE_EEEEENSB_IJNSC_ILi64EEENSC_ILi128EEENSB_IJSH_EEEEEENS_12float_e4m3_tESL_NSA_8TiledMMAINSA_8MMA_AtomIJNSA_10MMA_TraitsINSA_19SM100_MMA_F8F6F4_SSEJSL_SL_fSH_SI_NSA_17integral_constantINSA_4UMMA5MajorELSS_0EEENSQ_ISS_LSS_1EEENSQ_INSR_7ScaleInELSV_0EEESW_EEEEEENSA_6LayoutINSB_IJSE_SE_SE_EEENSB_IJNSC_ILi0EEES11_S11_EEEEENSB_IJNSA_10UnderscoreES14_S14_EEEEENS7_6detail27Sm100ImplicitGemmTileTraitsINSA_20SM90_TMA_LOAD_IM2COLENSA_14ComposedLayoutINSA_7SwizzleILi2ELi4ELi3EEENSA_18smem_ptr_flag_bitsILi8EEENSZ_INSB_IJNSC_ILi8EEESH_EEENSB_IJSH_SE_EEEEEEEvEENS18_INSA_23SM90_TMA_LOAD_MULTICASTENS1A_INS1B_ILi3ELi4ELi3EEES1E_NSZ_INSB_IJSI_S1F_EEENSB_IJSE_SI_EEEEEEEvEEEENS_8epilogue10collective18CollectiveEpilogueINS1T_23Sm100TmaWarpSpecializedILi2ELi2ELi32ELb0ELb0EEEJSK_NSB_IJNSZ_ISH_SE_EES1Y_EEESL_NSB_IJNSB_IJlllEEESE_S11_EEESL_S21_NS1T_6fusion15FusionCallbacksIS1X_NS22_17LinearCombinationISL_fSL_fLNS_15FloatRoundStyleE2EEESK_S1Z_JEEENSA_5SM1004TMEM4LOAD26SM100_TMEM_LOAD_16dp32b32xES19_S1J_NSA_39AutoVectorizingCopyWithAssumedAlignmentILi128EEENSA_21SM90_TMA_STORE_IM2COLES1J_S2D_S2D_EEEvvEEEEvNT_6ParamsE) ;  /* 0xffffff7402607950 */ /* 0x000fea0003c3ffff */
        .weak           $__internal_1_$__cuda_sm10x_tcgen05_guardrail_trap_phase_invalid_during_alloc
        .type           $__internal_1_$__cuda_sm10x_tcgen05_guardrail_trap_phase_invalid_during_alloc,@function
        .size           $__internal_1_$__cuda_sm10x_tcgen05_guardrail_trap_phase_invalid_during_alloc,($__internal_2_$__cuda_sm10x_tcgen05_guardrail_trap_unallocated_columns_being_dealloced - $__internal_1_$__cuda_sm10x_tcgen05_guardrail_trap_phase_invalid_during_alloc)
$__internal_1_$__cuda_sm10x_tcgen05_guardrail_trap_phase_invalid_during_alloc:
[----:B------:R-:W-:Y:S05]  /*8a80*/  BPT.TRAP 0x1 ;  /* 0x000000040000795c */ /* 0x000fea0000300000 */
[----:B------:R-:W-:-:S04]  /*8a90*/  MOV R3, 0x0 ;  /* 0x0000000000037802 */ /* 0x000fc80000000f00 */
[----:B------:R-:W-:Y:S05]  /*8aa0*/  RET.REL.NODEC R2 `(_ZN7cutlass13device_kernelINS_4conv6kernel13ConvUniversalINS1_16ConvProblemShapeILNS1_8OperatorE1ELi2EEENS1_10collective14CollectiveConvINS1_47MainloopSm100TmaUmmaWarpSpecializedImplicitGemmILS5_1ELi17ELi2ELi1ELi2EN4cute5tupleIJNSA_1CILi2EEENSC_ILi1EEESE_EEEEENSB_IJNSC_ILi64EEENSC_ILi128EEENSB_IJSH_EEEEEENS_12float_e4m3_tESL_NSA_8TiledMMAINSA_8MMA_AtomIJNSA_10MMA_TraitsINSA_19SM100_MMA_F8F6F4_SSEJSL_SL_fSH_SI_NSA_17integral_constantINSA_4UMMA5MajorELSS_0EEENSQ_ISS_LSS_1EEENSQ_INSR_7ScaleInELSV_0EEESW_EEEEEENSA_6LayoutINSB_IJSE_SE_SE_EEENSB_IJNSC_ILi0EEES11_S11_EEEEENSB_IJNSA_10UnderscoreES14_S14_EEEEENS7_6detail27Sm100ImplicitGemmTileTraitsINSA_20SM90_TMA_LOAD_IM2COLENSA_14ComposedLayoutINSA_7SwizzleILi2ELi4ELi3EEENSA_18smem_ptr_flag_bitsILi8EEENSZ_INSB_IJNSC_ILi8EEESH_EEENSB_IJSH_SE_EEEEEEEvEENS18_INSA_23SM90_TMA_LOAD_MULTICASTENS1A_INS1B_ILi3ELi4ELi3EEES1E_NSZ_INSB_IJSI_S1F_EEENSB_IJSE_SI_EEEEEEEvEEEENS_8epilogue10collective18CollectiveEpilogueINS1T_23Sm100TmaWarpSpecializedILi2ELi2ELi32ELb0ELb0EEEJSK_NSB_IJNSZ_ISH_SE_EES1Y_EEESL_NSB_IJNSB_IJlllEEESE_S11_EEESL_S21_NS1T_6fusion15FusionCallbacksIS1X_NS22_17LinearCombinationISL_fSL_fLNS_15FloatRoundStyleE2EEESK_S1Z_JEEENSA_5SM1004TMEM4LOAD26SM100_TMEM_LOAD_16dp32b32xES19_S1J_NSA_39AutoVectorizingCopyWithAssumedAlignmentILi128EEENSA_21SM90_TMA_STORE_IM2COLES1J_S2D_S2D_EEEvvEEEEvNT_6ParamsE) ;  /* 0xffffff7402547950 */ /* 0x000fea0003c3ffff */
        .weak           $__internal_2_$__cuda_sm10x_tcgen05_guardrail_trap_unallocated_columns_being_dealloced
        .type           $__internal_2_$__cuda_sm10x_tcgen05_guardrail_trap_unallocated_columns_being_dealloced,@function
        .size           $__internal_2_$__cuda_sm10x_tcgen05_guardrail_trap_unallocated_columns_being_dealloced,(.L_x_180 - $__internal_2_$__cuda_sm10x_tcgen05_guardrail_trap_unallocated_columns_being_dealloced)
$__internal_2_$__cuda_sm10x_tcgen05_guardrail_trap_unallocated_columns_being_dealloced:
[----:B------:R-:W-:Y:S05]  /*8ab0*/  BPT.TRAP 0x1 ;  /* 0x000000040000795c */ /* 0x000fea0000300000 */
[----:B------:R-:W-:-:S04]  /*8ac0*/  HFMA2 R3, -RZ, RZ, 0, 0 ;  /* 0x00000000ff037431 */ /* 0x000fc800000001ff */
[----:B------:R-:W-:Y:S05]  /*8ad0*/  RET.REL.NODEC R2 `(_ZN7cutlass13device_kernelINS_4conv6kernel13ConvUniversalINS1_16ConvProblemShapeILNS1_8OperatorE1ELi2EEENS1_10collective14CollectiveConvINS1_47MainloopSm100TmaUmmaWarpSpecializedImplicitGemmILS5_1ELi17ELi2ELi1ELi2EN4cute5tupleIJNSA_1CILi2EEENSC_ILi1EEESE_EEEEENSB_IJNSC_ILi64EEENSC_ILi128EEENSB_IJSH_EEEEEENS_12float_e4m3_tESL_NSA_8TiledMMAINSA_8MMA_AtomIJNSA_10MMA_TraitsINSA_19SM100_MMA_F8F6F4_SSEJSL_SL_fSH_SI_NSA_17integral_constantINSA_4UMMA5MajorELSS_0EEENSQ_ISS_LSS_1EEENSQ_INSR_7ScaleInELSV_0EEESW_EEEEEENSA_6LayoutINSB_IJSE_SE_SE_EEENSB_IJNSC_ILi0EEES11_S11_EEEEENSB_IJNSA_10UnderscoreES14_S14_EEEEENS7_6detail27Sm100ImplicitGemmTileTraitsINSA_20SM90_TMA_LOAD_IM2COLENSA_14ComposedLayoutINSA_7SwizzleILi2ELi4ELi3EEENSA_18smem_ptr_flag_bitsILi8EEENSZ_INSB_IJNSC_ILi8EEESH_EEENSB_IJSH_SE_EEEEEEEvEENS18_INSA_23SM90_TMA_LOAD_MULTICASTENS1A_INS1B_ILi3ELi4ELi3EEES1E_NSZ_INSB_IJSI_S1F_EEENSB_IJSE_SI_EEEEEEEvEEEENS_8epilogue10collective18CollectiveEpilogueINS1T_23Sm100TmaWarpSpecializedILi2ELi2ELi32ELb0ELb0EEEJSK_NSB_IJNSZ_ISH_SE_EES1Y_EEESL_NSB_IJNSB_IJlllEEESE_S11_EEESL_S21_NS1T_6fusion15FusionCallbacksIS1X_NS22_17LinearCombinationISL_fSL_fLNS_15FloatRoundStyleE2EEESK_S1Z_JEEENSA_5SM1004TMEM4LOAD26SM100_TMEM_LOAD_16dp32b32xES19_S1J_NSA_39AutoVectorizingCopyWithAssumedAlignmentILi128EEENSA_21SM90_TMA_STORE_IM2COLES1J_S2D_S2D_EEEvvEEEEvNT_6ParamsE) ;  /* 0xffffff7402487950 */ /* 0x000fea0003c3ffff */
.L_x_179:
[----:B------:R-:W-:-:S00]  /*8ae0*/  BRA `(.L_x_179) ;  /* 0xfffffffc00fc7947 */ /* 0x000fc0000383ffff */
[----:B------:R-:W-:-:S00]  /*8af0*/  NOP ;  /* 0x0000000000007918 */ /* 0x000fc00000000000 */
        /* <DEDUP_REMOVED lines=8> */
.L_x_180:


//--------------------- .nv.global.init           --------------------------
	.section	.nv.global.init,"aw",@progbits
.nv.global.init:
	.type		$str$29,@object
	.size		$str$29,($str$30 - $str$29)
$str$29:
        /*0000*/ 	.byte	0x28, 0x61, 0x64, 0x64, 0x72, 0x65, 0x73, 0x73, 0x20, 0x26, 0x20, 0x6d, 0x61, 0x73, 0x6b, 0x29
        /*0010*/ 	.byte	0x20, 0x3d, 0x3d, 0x20, 0x30, 0x00
	.type		$str$30,@object
	.size		$str$30,($str$28 - $str$30)
$str$30:
        /*0016*/ 	.byte	0x2f, 0x74, 0x6d, 0x70, 0x2f, 0x63, 0x75, 0x74, 0x6c, 0x61, 0x73, 0x73, 0x5f, 0x73, 0x77, 0x65
        /*0026*/ 	.byte	0x65, 0x70, 0x5f, 0x73, 0x72, 0x63, 0x2f, 0x69, 0x6e, 0x63, 0x6c, 0x75, 0x64, 0x65, 0x2f, 0x63
        /*0036*/ 	.byte	0x75, 0x74, 0x65, 0x2f, 0x70, 0x6f, 0x69, 0x6e, 0x74, 0x65, 0x72, 0x5f, 0x66, 0x6c, 0x61, 0x67
        /*0046*/ 	.byte	0x67, 0x65, 0x64, 0x2e, 0x68, 0x70, 0x70, 0x00
	.type		$str$28,@object
	.size		$str$28,($str$27 - $str$28)
$str$28:
        /*004e*/ 	.byte	0x2f, 0x74, 0x6d, 0x70, 0x2f, 0x63, 0x75, 0x74, 0x6c, 0x61, 0x73, 0x73, 0x5f, 0x73, 0x77, 0x65
        /*005e*/ 	.byte	0x65, 0x70, 0x5f, 0x73, 0x72, 0x63, 0x2f, 0x69, 0x6e, 0x63, 0x6c, 0x75, 0x64, 0x65, 0x2f, 0x63
        /*006e*/ 	.byte	0x75, 0x74, 0x65, 0x2f, 0x61, 0x74, 0x6f, 0x6d, 0x2f, 0x63, 0x6f, 0x70, 0x79, 0x5f, 0x74, 0x72
        /*007e*/ 	.byte	0x61, 0x69, 0x74, 0x73, 0x5f, 0x73, 0x6d, 0x31, 0x30, 0x30, 0x2e, 0x68, 0x70, 0x70, 0x00
	.type		$str$27,@object
	.size		$str$27,(__unnamed_1 - $str$27)
$str$27:
        /*008d*/ 	.byte	0x28, 0x28, 0x75, 0x69, 0x6e, 0x74, 0x33, 0x32, 0x5f, 0x74, 0x28, 0x74, 0x68, 0x72, 0x65, 0x61
        /*009d*/ 	.byte	0x64, 0x49, 0x64, 0x78, 0x2e, 0x78, 0x29, 0x20, 0x2f, 0x20, 0x33, 0x32, 0x29, 0x20, 0x25, 0x20
        /*00ad*/ 	.byte	0x34, 0x29, 0x20, 0x3d, 0x3d, 0x20, 0x28, 0x28, 0x28, 0x74, 0x6d, 0x65, 0x6d, 0x5f, 0x61, 0x64
        /*00bd*/ 	.byte	0x64, 0x72, 0x20, 0x3e, 0x3e, 0x20, 0x31, 0x36, 0x29, 0x20, 0x2f, 0x20, 0x33, 0x32, 0x29, 0x20
        /*00cd*/ 	.byte	0x25, 0x20, 0x34, 0x29, 0x00
	.type		__unnamed_1,@object
	.size		__unnamed_1,(__unnamed_2 - __unnamed_1)
__unnamed_1:
        /*00d2*/ 	.byte	0x61, 0x75, 0x74, 0x6f, 0x20, 0x63, 0x75, 0x74, 0x65, 0x3a, 0x3a, 0x61, 0x73, 0x5f, 0x70, 0x6f
        /* <DEDUP_REMOVED lines=24> */
        /*0262*/ 	.byte	0x3c, 0x34, 0x30, 0x39, 0x36, 0x3e, 0x3e, 0x3e, 0x3e, 0x5d, 0x00
	.type		__unnamed_2,@object
	.size		__unnamed_2,(.L_2 - __unnamed_2)
__unnamed_2:
        /* <DEDUP_REMOVED lines=40> */
        /*04ed*/ 	.byte	0x74, 0x65, 0x3a, 0x3a, 0x43, 0x3c, 0x30, 0x3e, 0x3e, 0x3e, 0x3e, 0x5d, 0x00
.L_2:


//--------------------- .nv.shared._ZN7cutlass13device_kernelINS_4conv6kernel13ConvUniversalINS1_16ConvProblemShapeILNS1_8OperatorE1ELi2EEENS1_10collective14CollectiveConvINS1_47MainloopSm100TmaUmmaWarpSpecializedImplicitGemmILS5_1ELi17ELi2ELi1ELi2EN4cute5tupleIJNSA_1CILi2EEENSC_ILi1EEESE_EEEEENSB_IJNSC_ILi64EEENSC_ILi128EEENSB_IJSH_EEEEEENS_12float_e4m3_tESL_NSA_8TiledMMAINSA_8MMA_AtomIJNSA_10MMA_TraitsINSA_19SM100_MMA_F8F6F4_SSEJSL_SL_fSH_SI_NSA_17integral_constantINSA_4UMMA5MajorELSS_0EEENSQ_ISS_LSS_1EEENSQ_INSR_7ScaleInELSV_0EEESW_EEEEEENSA_6LayoutINSB_IJSE_SE_SE_EEENSB_IJNSC_ILi0EEES11_S11_EEEEENSB_IJNSA_10UnderscoreES14_S14_EEEEENS7_6detail27Sm100ImplicitGemmTileTraitsINSA_20SM90_TMA_LOAD_IM2COLENSA_14ComposedLayoutINSA_7SwizzleILi2ELi4ELi3EEENSA_18smem_ptr_flag_bitsILi8EEENSZ_INSB_IJNSC_ILi8EEESH_EEENSB_IJSH_SE_EEEEEEEvEENS18_INSA_23SM90_TMA_LOAD_MULTICASTENS1A_INS1B_ILi3ELi4ELi3EEES1E_NSZ_INSB_IJSI_S1F_EEENSB_IJSE_SI_EEEEEEEvEEEENS_8epilogue10collective18CollectiveEpilogueINS1T_23Sm100TmaWarpSpecializedILi2ELi2ELi32ELb0ELb0EEEJSK_NSB_IJNSZ_ISH_SE_EES1Y_EEESL_NSB_IJNSB_IJlllEEESE_S11_EEESL_S21_NS1T_6fusion15FusionCallbacksIS1X_NS22_17LinearCombinationISL_fSL_fLNS_15FloatRoundStyleE2EEESK_S1Z_JEEENSA_5SM1004TMEM4LOAD26SM100_TMEM_LOAD_16dp32b32xES19_S1J_NSA_39AutoVectorizingCopyWithAssumedAlignmentILi128EEENSA_21SM90_TMA_STORE_IM2COLES1J_S2D_S2D_EEEvvEEEEvNT_6ParamsE --------------------------
	.section	.nv.shared._ZN7cutlass13device_kernelINS_4conv6kernel13ConvUniversalINS1_16ConvProblemShapeILNS1_8OperatorE1ELi2EEENS1_10collective14CollectiveConvINS1_47MainloopSm100TmaUmmaWarpSpecializedImplicitGemmILS5_1ELi17ELi2ELi1ELi2EN4cute5tupleIJNSA_1CILi2EEENSC_ILi1EEESE_EEEEENSB_IJNSC_ILi64EEENSC_ILi128EEENSB_IJSH_EEEEEENS_12float_e4m3_tESL_NSA_8TiledMMAINSA_8MMA_AtomIJNSA_10MMA_TraitsINSA_19SM100_MMA_F8F6F4_SSEJSL_SL_fSH_SI_NSA_17integral_constantINSA_4UMMA5MajorELSS_0EEENSQ_ISS_LSS_1EEENSQ_INSR_7ScaleInELSV_0EEESW_EEEEEENSA_6LayoutINSB_IJSE_SE_SE_EEENSB_IJNSC_ILi0EEES11_S11_EEEEENSB_IJNSA_10UnderscoreES14_S14_EEEEENS7_6detail27Sm100ImplicitGemmTileTraitsINSA_20SM90_TMA_LOAD_IM2COLENSA_14ComposedLayoutINSA_7SwizzleILi2ELi4ELi3EEENSA_18smem_ptr_flag_bitsILi8EEENSZ_INSB_IJNSC_ILi8EEESH_EEENSB_IJSH_SE_EEEEEEEvEENS18_INSA_23SM90_TMA_LOAD_MULTICASTENS1A_INS1B_ILi3ELi4ELi3EEES1E_NSZ_INSB_IJSI_S1F_EEENSB_IJSE_SI_EEEEEEEvEEEENS_8epilogue10collective18CollectiveEpilogueINS1T_23Sm100TmaWarpSpecializedILi2ELi2ELi32ELb0ELb0EEEJSK_NSB_IJNSZ_ISH_SE_EES1Y_EEESL_NSB_IJNSB_IJlllEEESE_S11_EEESL_S21_NS1T_6fusion15FusionCallbacksIS1X_NS22_17LinearCombinationISL_fSL_fLNS_15FloatRoundStyleE2EEESK_S1Z_JEEENSA_5SM1004TMEM4LOAD26SM100_TMEM_LOAD_16dp32b32xES19_S1J_NSA_39AutoVectorizingCopyWithAssumedAlignmentILi128EEENSA_21SM90_TMA_STORE_IM2COLES1J_S2D_S2D_EEEvvEEEEvNT_6ParamsE,"aw",@nobits
	.sectionflags	@""
	.align	16
	.zero		1024


//--------------------- .nv.shared.reserved.0     --------------------------
	.section	.nv.shared.reserved.0,"aw",@nobits
	.weak		__nv_reservedSMEM_offset_0_alias
	.size		__nv_reservedSMEM_offset_0_alias, 0, 64
	.other		__nv_reservedSMEM_offset_0_alias,@"STO_CUDA_RESERVED_SHARED STV_DEFAULT"
__nv_reservedSMEM_offset_0_alias:
	.zero		0
.nv.shared.reserved.0:
	.zero		64
	.weak		__nv_reservedSMEM_tcgen05_partition
	.type		__nv_reservedSMEM_tcgen05_partition,@object
	.size		__nv_reservedSMEM_tcgen05_partition,(.L_0 - __nv_reservedSMEM_tcgen05_partition)
__nv_reservedSMEM_tcgen05_partition:
	.zero		32
.L_0:


//--------------------- .nv.global                --------------------------
	.section	.nv.global,"aw",@nobits
.nv.global:
	.type		_ZN39_INTERNAL_a3477354_4_k_cu_f69e20d1_31654cute1_E,@object
	.size		_ZN39_INTERNAL_a3477354_4_k_cu_f69e20d1_31654cute1_E,(_ZN39_INTERNAL_a3477354_4_k_cu_f69e20d1_31654cuda3std3__45__cpo6cbeginE - _ZN39_INTERNAL_a3477354_4_k_cu_f69e20d1_31654cute1_E)
_ZN39_INTERNAL_a3477354_4_k_cu_f69e20d1_31654cute1_E:
	.zero		1
	.type		_ZN39_INTERNAL_a3477354_4_k_cu_f69e20d1_31654cuda3std3__45__cpo6cbeginE,@object
	.size		_ZN39_INTERNAL_a3477354_4_k_cu_f69e20d1_31654cuda3std3__45__cpo6cbeginE,(_ZN39_INTERNAL_a3477354_4_k_cu_f69e20d1_31654cuda3std3__48in_placeE - _ZN39_INTERNAL_a3477354_4_k_cu_f69e20d1_31654cuda3std3__45__cpo6cbeginE)
_ZN39_INTERNAL_a3477354_4_k_cu_f69e20d1_31654cuda3std3__45__cpo6cbeginE:
	.zero		1
	.type		_ZN39_INTERNAL_a3477354_4_k_cu_f69e20d1_31654cuda3std3__48in_placeE,@object
	.size		_ZN39_INTERNAL_a3477354_4_k_cu_f69e20d1_31654cuda3std3__48in_placeE,(_ZN39_INTERNAL_a3477354_4_k_cu_f69e20d1_31654cuda3std6ranges3__45__cpo9iter_moveE - _ZN39_INTERNAL_a3477354_4_k_cu_f69e20d1_31654cuda3std3__48in_placeE)
_ZN39_INTERNAL_a3477354_4_k_cu_f69e20d1_31654cuda3std3__48in_placeE:
	.zero		1
	.type		_ZN39_INTERNAL_a3477354_4_k_cu_f69e20d1_31654cuda3std6ranges3__45__cpo9iter_moveE,@object
	.size		_ZN39_INTERNAL_a3477354_4_k_cu_f69e20d1_31654cuda3std6ranges3__45__cpo9iter_moveE,(_ZN39_INTERNAL_a3477354_4_k_cu_f69e20d1_31654cuda3std3__45__cpo5beginE - _ZN39_INTERNAL_a3477354_4_k_cu_f69e20d1_31654cuda3std6ranges3__45__cpo9iter_moveE)
_ZN39_INTERNAL_a3477354_4_k_cu_f69e20d1_31654cuda3std6ranges3__45__cpo9iter_moveE:
	.zero		1
	.type		_ZN39_INTERNAL_a3477354_4_k_cu_f69e20d1_31654cuda3std3__45__cpo5beginE,@object
	.size		_ZN39_INTERNAL_a3477354_4_k_cu_f69e20d1_31654cuda3std3__45__cpo5beginE,(_ZN39_INTERNAL_a3477354_4_k_cu_f69e20d1_31654cuda3std3__441_GLOBAL__N__a3477354_4_k_cu_f69e20d1_31656ignoreE - _ZN39_INTERNAL_a3477354_4_k_cu_f69e20d1_31654cuda3std3__45__cpo5beginE)
_ZN39_INTERNAL_a3477354_4_k_cu_f69e20d1_31654cuda3std3__45__cpo5beginE:
	.zero		1
	.type		_ZN39_INTERNAL_a3477354_4_k_cu_f69e20d1_31654cuda3std3__441_GLOBAL__N__a3477354_4_k_cu_f69e20d1_31656ignoreE,@object
	.size		_ZN39_INTERNAL_a3477354_4_k_cu_f69e20d1_31654cuda3std3__441_GLOBAL__N__a3477354_4_k_cu_f69e20d1_31656ignoreE,(_ZN39_INTERNAL_a3477354_4_k_cu_f69e20d1_31654cute7productE - _ZN39_INTERNAL_a3477354_4_k_cu_f69e20d1_31654cuda3std3__441_GLOBAL__N__a3477354_4_k_cu_f69e20d1_31656ignoreE)
_ZN39_INTERNAL_a3477354_4_k_cu_f69e20d1_31654cuda3std3__441_GLOBAL__N__a3477354_4_k_cu_f69e20d1_31656ignoreE:
	.zero		1
	.type		_ZN39_INTERNAL_a3477354_4_k_cu_f69e20d1_31654cute7productE,@object
	.size		_ZN39_INTERNAL_a3477354_4_k_cu_f69e20d1_31654cute7productE,(_ZN39_INTERNAL_a3477354_4_k_cu_f69e20d1_31654cuda3std3__45__cpo3endE - _ZN39_INTERNAL_a3477354_4_k_cu_f69e20d1_31654cute7productE)
_ZN39_INTERNAL_a3477354_4_k_cu_f69e20d1_31654cute7productE:
	.zero		1
	.type		_ZN39_INTERNAL_a3477354_4_k_cu_f69e20d1_31654cuda3std3__45__cpo3endE,@object
	.size		_ZN39_INTERNAL_a3477354_4_k_cu_f69e20d1_31654cuda3std3__45__cpo3endE,(_ZN39_INTERNAL_a3477354_4_k_cu_f69e20d1_31654cuda3std3__419piecewise_constructE - _ZN39_INTERNAL_a3477354_4_k_cu_f69e20d1_31654cuda3std3__45__cpo3endE)
_ZN39_INTERNAL_a3477354_4_k_cu_f69e20d1_31654cuda3std3__45__cpo3endE:
	.zero		1
	.type		_ZN39_INTERNAL_a3477354_4_k_cu_f69e20d1_31654cuda3std3__419piecewise_constructE,@object
	.size		_ZN39_INTERNAL_a3477354_4_k_cu_f69e20d1_31654cuda3std3__419piecewise_constructE,(_ZN39_INTERNAL_a3477354_4_k_cu_f69e20d1_31654cuda3std3__45__cpo4cendE - _ZN39_INTERNAL_a3477354_4_k_cu_f69e20d1_31654cuda3std3__419piecewise_constructE)
_ZN39_INTERNAL_a3477354_4_k_cu_f69e20d1_31654cuda3std3__419piecewise_constructE:
	.zero		1
	.type		_ZN39_INTERNAL_a3477354_4_k_cu_f69e20d1_31654cuda3std3__45__cpo4cendE,@object
	.size		_ZN39_INTERNAL_a3477354_4_k_cu_f69e20d1_31654cuda3std3__45__cpo4cendE,(_ZN39_INTERNAL_a3477354_4_k_cu_f69e20d1_31654cuda3std6ranges3__45__cpo4swapE - _ZN39_INTERNAL_a3477354_4_k_cu_f69e20d1_31654cuda3std3__45__cpo4cendE)
_ZN39_INTERNAL_a3477354_4_k_cu_f69e20d1_31654cuda3std3__45__cpo4cendE:
	.zero		1
	.type		_ZN39_INTERNAL_a3477354_4_k_cu_f69e20d1_31654cuda3std6ranges3__45__cpo4swapE,@object
	.size		_ZN39_INTERNAL_a3477354_4_k_cu_f69e20d1_31654cuda3std6ranges3__45__cpo4swapE,(.L_10 - _ZN39_INTERNAL_a3477354_4_k_cu_f69e20d1_31654cuda3std6ranges3__45__cpo4swapE)
_ZN39_INTERNAL_a3477354_4_k_cu_f69e20d1_31654cuda3std6ranges3__45__cpo4swapE:
	.zero		1
.L_10:


//--------------------- .nv.constant0._ZN7cutlass13device_kernelINS_4conv6kernel13ConvUniversalINS1_16ConvProblemShapeILNS1_8OperatorE1ELi2EEENS1_10collective14CollectiveConvINS1_47MainloopSm100TmaUmmaWarpSpecializedImplicitGemmILS5_1ELi17ELi2ELi1ELi2EN4cute5tupleIJNSA_1CILi2EEENSC_ILi1EEESE_EEEEENSB_IJNSC_ILi64EEENSC_ILi128EEENSB_IJSH_EEEEEENS_12float_e4m3_tESL_NSA_8TiledMMAINSA_8MMA_AtomIJNSA_10MMA_TraitsINSA_19SM100_MMA_F8F6F4_SSEJSL_SL_fSH_SI_NSA_17integral_constantINSA_4UMMA5MajorELSS_0EEENSQ_ISS_LSS_1EEENSQ_INSR_7ScaleInELSV_0EEESW_EEEEEENSA_6LayoutINSB_IJSE_SE_SE_EEENSB_IJNSC_ILi0EEES11_S11_EEEEENSB_IJNSA_10UnderscoreES14_S14_EEEEENS7_6detail27Sm100ImplicitGemmTileTraitsINSA_20SM90_TMA_LOAD_IM2COLENSA_14ComposedLayoutINSA_7SwizzleILi2ELi4ELi3EEENSA_18smem_ptr_flag_bitsILi8EEENSZ_INSB_IJNSC_ILi8EEESH_EEENSB_IJSH_SE_EEEEEEEvEENS18_INSA_23SM90_TMA_LOAD_MULTICASTENS1A_INS1B_ILi3ELi4ELi3EEES1E_NSZ_INSB_IJSI_S1F_EEENSB_IJSE_SI_EEEEEEEvEEEENS_8epilogue10collective18CollectiveEpilogueINS1T_23Sm100TmaWarpSpecializedILi2ELi2ELi32ELb0ELb0EEEJSK_NSB_IJNSZ_ISH_SE_EES1Y_EEESL_NSB_IJNSB_IJlllEEESE_S11_EEESL_S21_NS1T_6fusion15FusionCallbacksIS1X_NS22_17LinearCombinationISL_fSL_fLNS_15FloatRoundStyleE2EEESK_S1Z_JEEENSA_5SM1004TMEM4LOAD26SM100_TMEM_LOAD_16dp32b32xES19_S1J_NSA_39AutoVectorizingCopyWithAssumedAlignmentILi128EEENSA_21SM90_TMA_STORE_IM2COLES1J_S2D_S2D_EEEvvEEEEvNT_6ParamsE --------------------------
	.section	.nv.constant0._ZN7cutlass13device_kernelINS_4conv6kernel13ConvUniversalINS1_16ConvProblemShapeILNS1_8OperatorE1ELi2EEENS1_10collective14CollectiveConvINS1_47MainloopSm100TmaUmmaWarpSpecializedImplicitGemmILS5_1ELi17ELi2ELi1ELi2EN4cute5tupleIJNSA_1CILi2EEENSC_ILi1EEESE_EEEEENSB_IJNSC_ILi64EEENSC_ILi128EEENSB_IJSH_EEEEEENS_12float_e4m3_tESL_NSA_8TiledMMAINSA_8MMA_AtomIJNSA_10MMA_TraitsINSA_19SM100_MMA_F8F6F4_SSEJSL_SL_fSH_SI_NSA_17integral_constantINSA_4UMMA5MajorELSS_0EEENSQ_ISS_LSS_1EEENSQ_INSR_7ScaleInELSV_0EEESW_EEEEEENSA_6LayoutINSB_IJSE_SE_SE_EEENSB_IJNSC_ILi0EEES11_S11_EEEEENSB_IJNSA_10UnderscoreES14_S14_EEEEENS7_6detail27Sm100ImplicitGemmTileTraitsINSA_20SM90_TMA_LOAD_IM2COLENSA_14ComposedLayoutINSA_7SwizzleILi2ELi4ELi3EEENSA_18smem_ptr_flag_bitsILi8EEENSZ_INSB_IJNSC_ILi8EEESH_EEENSB_IJSH_SE_EEEEEEEvEENS18_INSA_23SM90_TMA_LOAD_MULTICASTENS1A_INS1B_ILi3ELi4ELi3EEES1E_NSZ_INSB_IJSI_S1F_EEENSB_IJSE_SI_EEEEEEEvEEEENS_8epilogue10collective18CollectiveEpilogueINS1T_23Sm100TmaWarpSpecializedILi2ELi2ELi32ELb0ELb0EEEJSK_NSB_IJNSZ_ISH_SE_EES1Y_EEESL_NSB_IJNSB_IJlllEEESE_S11_EEESL_S21_NS1T_6fusion15FusionCallbacksIS1X_NS22_17LinearCombinationISL_fSL_fLNS_15FloatRoundStyleE2EEESK_S1Z_JEEENSA_5SM1004TMEM4LOAD26SM100_TMEM_LOAD_16dp32b32xES19_S1J_NSA_39AutoVectorizingCopyWithAssumedAlignmentILi128EEENSA_21SM90_TMA_STORE_IM2COLES1J_S2D_S2D_EEEvvEEEEvNT_6ParamsE,"a",@progbits
	.sectionflags	@""
	.align	4
.nv.constant0._ZN7cutlass13device_kernelINS_4conv6kernel13ConvUniversalINS1_16ConvProblemShapeILNS1_8OperatorE1ELi2EEENS1_10collective14CollectiveConvINS1_47MainloopSm100TmaUmmaWarpSpecializedImplicitGemmILS5_1ELi17ELi2ELi1ELi2EN4cute5tupleIJNSA_1CILi2EEENSC_ILi1EEESE_EEEEENSB_IJNSC_ILi64EEENSC_ILi128EEENSB_IJSH_EEEEEENS_12float_e4m3_tESL_NSA_8TiledMMAINSA_8MMA_AtomIJNSA_10MMA_TraitsINSA_19SM100_MMA_F8F6F4_SSEJSL_SL_fSH_SI_NSA_17integral_constantINSA_4UMMA5MajorELSS_0EEENSQ_ISS_LSS_1EEENSQ_INSR_7ScaleInELSV_0EEESW_EEEEEENSA_6LayoutINSB_IJSE_SE_SE_EEENSB_IJNSC_ILi0EEES11_S11_EEEEENSB_IJNSA_10UnderscoreES14_S14_EEEEENS7_6detail27Sm100ImplicitGemmTileTraitsINSA_20SM90_TMA_LOAD_IM2COLENSA_14ComposedLayoutINSA_7SwizzleILi2ELi4ELi3EEENSA_18smem_ptr_flag_bitsILi8EEENSZ_INSB_IJNSC_ILi8EEESH_EEENSB_IJSH_SE_EEEEEEEvEENS18_INSA_23SM90_TMA_LOAD_MULTICASTENS1A_INS1B_ILi3ELi4ELi3EEES1E_NSZ_INSB_IJSI_S1F_EEENSB_IJSE_SI_EEEEEEEvEEEENS_8epilogue10collective18CollectiveEpilogueINS1T_23Sm100TmaWarpSpecializedILi2ELi2ELi32ELb0ELb0EEEJSK_NSB_IJNSZ_ISH_SE_EES1Y_EEESL_NSB_IJNSB_IJlllEEESE_S11_EEESL_S21_NS1T_6fusion15FusionCallbacksIS1X_NS22_17LinearCombinationISL_fSL_fLNS_15FloatRoundStyleE2EEESK_S1Z_JEEENSA_5SM1004TMEM4LOAD26SM100_TMEM_LOAD_16dp32b32xES19_S1J_NSA_39AutoVectorizingCopyWithAssumedAlignmentILi128EEENSA_21SM90_TMA_STORE_IM2COLES1J_S2D_S2D_EEEvvEEEEvNT_6ParamsE:
	.zero		2944


//--------------------- SYMBOLS --------------------------

	.type		.nv.reservedSmem.offset0,@object
	.size		.nv.reservedSmem.offset0,0x4
	.type		.nv.reservedSmem.cap,@object
	.size		.nv.reservedSmem.cap,0x4
	.type		__assertfail,@function
